// auto-generated by cutlass_sweep.gemm — config: {"arch": "sm_100", "cluster_m": 4, "cluster_n": 1, "dtype": "e5m2", "dtype_b": "e5m2", "layout": "nt", "stages": 0, "tile_k": 128, "tile_m": 256, "tile_n": 256}
#include "cutlass/cutlass.h"
#include "cutlass/gemm/collective/collective_builder.hpp"
#include "cutlass/gemm/device/gemm_universal_adapter.h"
#include "cutlass/gemm/kernel/gemm_universal.hpp"
#include "cutlass/epilogue/collective/collective_builder.hpp"

using ElemA = cutlass::float_e5m2_t;
using ElemB = cutlass::float_e5m2_t;
using ElemCD = cutlass::float_e5m2_t;
using Acc  = float;
using TileShape    = cute::Shape<cute::_256, cute::_256, cute::_128>;
using ClusterShape = cute::Shape<cute::_4, cute::_1, cute::_1>;

using CollectiveEpilogue = typename cutlass::epilogue::collective::CollectiveBuilder<
    cutlass::arch::Sm100, cutlass::arch::OpClassTensorOp,
    TileShape, ClusterShape,
    cutlass::epilogue::collective::EpilogueTileAuto,
    Acc, Acc,
    ElemCD, cutlass::layout::RowMajor, 128 / cutlass::sizeof_bits<ElemCD>::value,
    ElemCD, cutlass::layout::RowMajor, 128 / cutlass::sizeof_bits<ElemCD>::value,
    cutlass::epilogue::collective::EpilogueScheduleAuto
  >::CollectiveOp;

using CollectiveMainloop = typename cutlass::gemm::collective::CollectiveBuilder<
    cutlass::arch::Sm100, cutlass::arch::OpClassTensorOp,
    ElemA, cutlass::layout::RowMajor, 128 / cutlass::sizeof_bits<ElemA>::value,
    ElemB, cutlass::layout::ColumnMajor, 128 / cutlass::sizeof_bits<ElemB>::value,
    Acc,
    TileShape, ClusterShape,
    cutlass::gemm::collective::StageCountAutoCarveout<static_cast<int>(sizeof(typename CollectiveEpilogue::SharedStorage))>,
    cutlass::gemm::collective::KernelScheduleAuto
  >::CollectiveOp;

using GemmKernel = cutlass::gemm::kernel::GemmUniversal<
    cute::Shape<int,int,int,int>,
    CollectiveMainloop,
    CollectiveEpilogue
>;
using Gemm = cutlass::gemm::device::GemmUniversalAdapter<GemmKernel>;

// Force the device kernel symbol into the cubin without needing a host main.
auto* _anchor = &cutlass::device_kernel<GemmKernel>;


// ===== COMPILED SASS (sm_100a) =====

	.target	sm_100a

	.elftype	@"ET_EXEC"


//--------------------- .note.nv.tkinfo           --------------------------
	.section	.note.nv.tkinfo,"",@"SHT_NOTE"
	.sectionflags	@"SHF_NOTE_NV_TKINFO"
	.tkinfo
        /*0018*/ 	.word	0x00000002
        /*0030*/ 	.string	""
        /*0030*/ 	.string	"ptxas"
        /*0030*/ 	.string	"Cuda compilation tools, release 13.0, V13.0.88"
        /*0030*/ 	.string	"Build cuda_13.0.r13.0/compiler.36424714_0"
        /*0030*/ 	.string	"-arch sm_100a -m 64 "



//--------------------- .note.nv.cuinfo           --------------------------
	.section	.note.nv.cuinfo,"",@"SHT_NOTE"
	.sectionflags	@"SHF_NOTE_NV_CUINFO"
        /*0018*/ 	.short	0x0002
        /*001a*/ 	.short	0x0064
        /*001c*/ 	.short	0x0082
	.zero		2


//--------------------- .nv.info                  --------------------------
	.section	.nv.info,"",@"SHT_CUDA_INFO"
	.align	4


	//----- nvinfo : EIATTR_REGCOUNT
	.align		4
        /*0000*/ 	.byte	0x04, 0x2f
        /*0002*/ 	.short	(.L_20 - .L_19)
	.align		4
.L_19:
        /*0004*/ 	.word	index@(_ZN7cutlass13device_kernelINS_4gemm6kernel13GemmUniversalIN4cute5tupleIJiiiiEEENS1_10collective13CollectiveMmaINS1_35MainloopSm100TmaUmmaWarpSpecializedILi5ELi2ELi2ENS5_IJNS4_1CILi4EEENSA_ILi1EEESC_EEEEENS5_IJNSA_ILi256EEESF_NSA_ILi128EEEEEENS_12float_e5m2_tENS5_IJlSC_lEEESI_SJ_NS4_8TiledMMAINS4_8MMA_AtomIJNS4_10MMA_TraitsINS4_25SM100_MMA_F8F6F4_2x1SM_SSEJSI_SI_fSF_SF_NS4_17integral_constantINS4_4UMMA5MajorELSQ_0EEESR_NSO_INSP_7ScaleInELSS_0EEEST_EEEEEENS4_6LayoutINS5_IJSC_SC_SC_EEENS5_IJNSA_ILi0EEESY_SY_EEEEENS5_IJNS4_10UnderscoreES11_S11_EEEEENS4_18SM100_TMA_2SM_LOADENS4_14ComposedLayoutINS4_7SwizzleILi3ELi4ELi3EEENS4_18smem_ptr_flag_bitsILi8EEENSW_INS5_IJNSA_ILi8EEESG_EEENS5_IJSG_SC_EEEEEEEvNS4_8identityENS4_28SM100_TMA_2SM_LOAD_MULTICASTES1E_vS1F_EENS_8epilogue10collective18CollectiveEpilogueINS1I_23Sm100TmaWarpSpecializedILi4ELi2ELi64ELb0ELb0EEEJNS5_IJSG_SF_SG_EEENS5_IJNSW_ISG_SC_EENSW_INSA_ILi64EEESC_EEEEESI_SJ_SI_SJ_NS1I_6fusion15FusionCallbacksIS1M_NS1S_17LinearCombinationISI_fSI_fLNS_15FloatRoundStyleE2EEES1N_S1R_JEEENS4_5SM1004TMEM4LOAD26SM100_TMEM_LOAD_32dp32b64xENS4_13SM90_TMA_LOADENS15_INS16_ILi2ELi4ELi3EEES19_NSW_INS5_IJS1A_S1P_EEENS5_IJS1P_SC_EEEEEEENS4_39AutoVectorizingCopyWithAssumedAlignmentILi128EEENS4_14SM90_TMA_STOREES27_S29_S29_EEEvvEEEEvNT_6ParamsE)
        /*0008*/ 	.word	0x000000cf


	//----- nvinfo : EIATTR_FRAME_SIZE
	.align		4
.L_20:
        /*000c*/ 	.byte	0x04, 0x11
        /*000e*/ 	.short	(.L_22 - .L_21)
	.align		4
.L_21:
        /*0010*/ 	.word	index@($__internal_2_$__cuda_sm10x_tcgen05_guardrail_trap_unallocated_columns_being_dealloced)
        /*0014*/ 	.word	0x00000000


	//----- nvinfo : EIATTR_FRAME_SIZE
	.align		4
.L_22:
        /*0018*/ 	.byte	0x04, 0x11
        /*001a*/ 	.short	(.L_24 - .L_23)
	.align		4
.L_23:
        /*001c*/ 	.word	index@($__internal_1_$__cuda_sm10x_tcgen05_guardrail_trap_phase_invalid_during_alloc)
        /*0020*/ 	.word	0x00000000


	//----- nvinfo : EIATTR_FRAME_SIZE
	.align		4
.L_24:
        /*0024*/ 	.byte	0x04, 0x11
        /*0026*/ 	.short	(.L_26 - .L_25)
	.align		4
.L_25:
        /*0028*/ 	.word	index@($__internal_0_$__cuda_sm10x_tcgen05_guardrail_trap_col_being_dealloced_not_returned_by_alloc)
        /*002c*/ 	.word	0x00000000


	//----- nvinfo : EIATTR_FRAME_SIZE
	.align		4
.L_26:
        /*0030*/ 	.byte	0x04, 0x11
        /*0032*/ 	.short	(.L_28 - .L_27)
	.align		4
.L_27:
        /*0034*/ 	.word	index@(_ZN7cutlass13device_kernelINS_4gemm6kernel13GemmUniversalIN4cute5tupleIJiiiiEEENS1_10collective13CollectiveMmaINS1_35MainloopSm100TmaUmmaWarpSpecializedILi5ELi2ELi2ENS5_IJNS4_1CILi4EEENSA_ILi1EEESC_EEEEENS5_IJNSA_ILi256EEESF_NSA_ILi128EEEEEENS_12float_e5m2_tENS5_IJlSC_lEEESI_SJ_NS4_8TiledMMAINS4_8MMA_AtomIJNS4_10MMA_TraitsINS4_25SM100_MMA_F8F6F4_2x1SM_SSEJSI_SI_fSF_SF_NS4_17integral_constantINS4_4UMMA5MajorELSQ_0EEESR_NSO_INSP_7ScaleInELSS_0EEEST_EEEEEENS4_6LayoutINS5_IJSC_SC_SC_EEENS5_IJNSA_ILi0EEESY_SY_EEEEENS5_IJNS4_10UnderscoreES11_S11_EEEEENS4_18SM100_TMA_2SM_LOADENS4_14ComposedLayoutINS4_7SwizzleILi3ELi4ELi3EEENS4_18smem_ptr_flag_bitsILi8EEENSW_INS5_IJNSA_ILi8EEESG_EEENS5_IJSG_SC_EEEEEEEvNS4_8identityENS4_28SM100_TMA_2SM_LOAD_MULTICASTES1E_vS1F_EENS_8epilogue10collective18CollectiveEpilogueINS1I_23Sm100TmaWarpSpecializedILi4ELi2ELi64ELb0ELb0EEEJNS5_IJSG_SF_SG_EEENS5_IJNSW_ISG_SC_EENSW_INSA_ILi64EEESC_EEEEESI_SJ_SI_SJ_NS1I_6fusion15FusionCallbacksIS1M_NS1S_17LinearCombinationISI_fSI_fLNS_15FloatRoundStyleE2EEES1N_S1R_JEEENS4_5SM1004TMEM4LOAD26SM100_TMEM_LOAD_32dp32b64xENS4_13SM90_TMA_LOADENS15_INS16_ILi2ELi4ELi3EEES19_NSW_INS5_IJS1A_S1P_EEENS5_IJS1P_SC_EEEEEEENS4_39AutoVectorizingCopyWithAssumedAlignmentILi128EEENS4_14SM90_TMA_STOREES27_S29_S29_EEEvvEEEEvNT_6ParamsE)
        /*0038*/ 	.word	0x00000000


	//----- nvinfo : EIATTR_MIN_STACK_SIZE
	.align		4
.L_28:
        /*003c*/ 	.byte	0x04, 0x12
        /*003e*/ 	.short	(.L_30 - .L_29)
	.align		4
.L_29:
        /*0040*/ 	.word	index@(_ZN7cutlass13device_kernelINS_4gemm6kernel13GemmUniversalIN4cute5tupleIJiiiiEEENS1_10collective13CollectiveMmaINS1_35MainloopSm100TmaUmmaWarpSpecializedILi5ELi2ELi2ENS5_IJNS4_1CILi4EEENSA_ILi1EEESC_EEEEENS5_IJNSA_ILi256EEESF_NSA_ILi128EEEEEENS_12float_e5m2_tENS5_IJlSC_lEEESI_SJ_NS4_8TiledMMAINS4_8MMA_AtomIJNS4_10MMA_TraitsINS4_25SM100_MMA_F8F6F4_2x1SM_SSEJSI_SI_fSF_SF_NS4_17integral_constantINS4_4UMMA5MajorELSQ_0EEESR_NSO_INSP_7ScaleInELSS_0EEEST_EEEEEENS4_6LayoutINS5_IJSC_SC_SC_EEENS5_IJNSA_ILi0EEESY_SY_EEEEENS5_IJNS4_10UnderscoreES11_S11_EEEEENS4_18SM100_TMA_2SM_LOADENS4_14ComposedLayoutINS4_7SwizzleILi3ELi4ELi3EEENS4_18smem_ptr_flag_bitsILi8EEENSW_INS5_IJNSA_ILi8EEESG_EEENS5_IJSG_SC_EEEEEEEvNS4_8identityENS4_28SM100_TMA_2SM_LOAD_MULTICASTES1E_vS1F_EENS_8epilogue10collective18CollectiveEpilogueINS1I_23Sm100TmaWarpSpecializedILi4ELi2ELi64ELb0ELb0EEEJNS5_IJSG_SF_SG_EEENS5_IJNSW_ISG_SC_EENSW_INSA_ILi64EEESC_EEEEESI_SJ_SI_SJ_NS1I_6fusion15FusionCallbacksIS1M_NS1S_17LinearCombinationISI_fSI_fLNS_15FloatRoundStyleE2EEES1N_S1R_JEEENS4_5SM1004TMEM4LOAD26SM100_TMEM_LOAD_32dp32b64xENS4_13SM90_TMA_LOADENS15_INS16_ILi2ELi4ELi3EEES19_NSW_INS5_IJS1A_S1P_EEENS5_IJS1P_SC_EEEEEEENS4_39AutoVectorizingCopyWithAssumedAlignmentILi128EEENS4_14SM90_TMA_STOREES27_S29_S29_EEEvvEEEEvNT_6ParamsE)
        /*0044*/ 	.word	0x00000000
.L_30:


//--------------------- .nv.compat                --------------------------
	.section	.nv.compat,"",@"SHT_CUDA_COMPAT_INFO"
	.align	4
        /*0000*/ 	.byte	0x02, 0x09, 0x01, 0x00, 0x02, 0x02, 0x02, 0x00, 0x02, 0x05, 0x05, 0x00, 0x03, 0x07, 0x01, 0x01
        /*0010*/ 	.byte	0x02, 0x03, 0x01, 0x00, 0x02, 0x06, 0x01, 0x00, 0x04, 0x0b, 0x08, 0x00, 0x09, 0x00, 0x00, 0x00
        /*0020*/ 	.byte	0x00, 0x00, 0x00, 0x00


//--------------------- .nv.info._ZN7cutlass13device_kernelINS_4gemm6kernel13GemmUniversalIN4cute5tupleIJiiiiEEENS1_10collective13CollectiveMmaINS1_35MainloopSm100TmaUmmaWarpSpecializedILi5ELi2ELi2ENS5_IJNS4_1CILi4EEENSA_ILi1EEESC_EEEEENS5_IJNSA_ILi256EEESF_NSA_ILi128EEEEEENS_12float_e5m2_tENS5_IJlSC_lEEESI_SJ_NS4_8TiledMMAINS4_8MMA_AtomIJNS4_10MMA_TraitsINS4_25SM100_MMA_F8F6F4_2x1SM_SSEJSI_SI_fSF_SF_NS4_17integral_constantINS4_4UMMA5MajorELSQ_0EEESR_NSO_INSP_7ScaleInELSS_0EEEST_EEEEEENS4_6LayoutINS5_IJSC_SC_SC_EEENS5_IJNSA_ILi0EEESY_SY_EEEEENS5_IJNS4_10UnderscoreES11_S11_EEEEENS4_18SM100_TMA_2SM_LOADENS4_14ComposedLayoutINS4_7SwizzleILi3ELi4ELi3EEENS4_18smem_ptr_flag_bitsILi8EEENSW_INS5_IJNSA_ILi8EEESG_EEENS5_IJSG_SC_EEEEEEEvNS4_8identityENS4_28SM100_TMA_2SM_LOAD_MULTICASTES1E_vS1F_EENS_8epilogue10collective18CollectiveEpilogueINS1I_23Sm100TmaWarpSpecializedILi4ELi2ELi64ELb0ELb0EEEJNS5_IJSG_SF_SG_EEENS5_IJNSW_ISG_SC_EENSW_INSA_ILi64EEESC_EEEEESI_SJ_SI_SJ_NS1I_6fusion15FusionCallbacksIS1M_NS1S_17LinearCombinationISI_fSI_fLNS_15FloatRoundStyleE2EEES1N_S1R_JEEENS4_5SM1004TMEM4LOAD26SM100_TMEM_LOAD_32dp32b64xENS4_13SM90_TMA_LOADENS15_INS16_ILi2ELi4ELi3EEES19_NSW_INS5_IJS1A_S1P_EEENS5_IJS1P_SC_EEEEEEENS4_39AutoVectorizingCopyWithAssumedAlignmentILi128EEENS4_14SM90_TMA_STOREES27_S29_S29_EEEvvEEEEvNT_6ParamsE --------------------------
	.section	.nv.info._ZN7cutlass13device_kernelINS_4gemm6kernel13GemmUniversalIN4cute5tupleIJiiiiEEENS1_10collective13CollectiveMmaINS1_35MainloopSm100TmaUmmaWarpSpecializedILi5ELi2ELi2ENS5_IJNS4_1CILi4EEENSA_ILi1EEESC_EEEEENS5_IJNSA_ILi256EEESF_NSA_ILi128EEEEEENS_12float_e5m2_tENS5_IJlSC_lEEESI_SJ_NS4_8TiledMMAINS4_8MMA_AtomIJNS4_10MMA_TraitsINS4_25SM100_MMA_F8F6F4_2x1SM_SSEJSI_SI_fSF_SF_NS4_17integral_constantINS4_4UMMA5MajorELSQ_0EEESR_NSO_INSP_7ScaleInELSS_0EEEST_EEEEEENS4_6LayoutINS5_IJSC_SC_SC_EEENS5_IJNSA_ILi0EEESY_SY_EEEEENS5_IJNS4_10UnderscoreES11_S11_EEEEENS4_18SM100_TMA_2SM_LOADENS4_14ComposedLayoutINS4_7SwizzleILi3ELi4ELi3EEENS4_18smem_ptr_flag_bitsILi8EEENSW_INS5_IJNSA_ILi8EEESG_EEENS5_IJSG_SC_EEEEEEEvNS4_8identityENS4_28SM100_TMA_2SM_LOAD_MULTICASTES1E_vS1F_EENS_8epilogue10collective18CollectiveEpilogueINS1I_23Sm100TmaWarpSpecializedILi4ELi2ELi64ELb0ELb0EEEJNS5_IJSG_SF_SG_EEENS5_IJNSW_ISG_SC_EENSW_INSA_ILi64EEESC_EEEEESI_SJ_SI_SJ_NS1I_6fusion15FusionCallbacksIS1M_NS1S_17LinearCombinationISI_fSI_fLNS_15FloatRoundStyleE2EEES1N_S1R_JEEENS4_5SM1004TMEM4LOAD26SM100_TMEM_LOAD_32dp32b64xENS4_13SM90_TMA_LOADENS15_INS16_ILi2ELi4ELi3EEES19_NSW_INS5_IJS1A_S1P_EEENS5_IJS1P_SC_EEEEEEENS4_39AutoVectorizingCopyWithAssumedAlignmentILi128EEENS4_14SM90_TMA_STOREES27_S29_S29_EEEvvEEEEvNT_6ParamsE,"",@"SHT_CUDA_INFO"
	.sectionflags	@""
	.align	4


	//----- nvinfo : EIATTR_CUDA_API_VERSION
	.align		4
        /*0000*/ 	.byte	0x04, 0x37
        /*0002*/ 	.short	(.L_32 - .L_31)
.L_31:
        /*0004*/ 	.word	0x00000082


	//----- nvinfo : EIATTR_KPARAM_INFO
	.align		4
.L_32:
        /*0008*/ 	.byte	0x04, 0x17
        /*000a*/ 	.short	(.L_34 - .L_33)
.L_33:
        /*000c*/ 	.word	0x00000000
        /*0010*/ 	.short	0x0000
        /*0012*/ 	.short	0x0000
        /*0014*/ 	.byte	0x00, 0xf0, 0x01, 0x20


	//----- nvinfo : EIATTR_AT_ENTRY_FRAGMENTS
	.align		4
.L_34:
        /*0018*/ 	.byte	0x04, 0x4f
        /*001a*/ 	.short	(.L_36 - .L_35)


	//   ....[0]....
.L_35:
        /*001c*/ 	.word	0x00000007


	//----- nvinfo : EIATTR_RESERVED_SMEM_USED
	.align		4
.L_36:
        /*0020*/ 	.byte	0x01, 0x41
	.zero		2


	//----- nvinfo : EIATTR_SPARSE_MMA_MASK
	.align		4
        /*0024*/ 	.byte	0x03, 0x50
        /*0026*/ 	.short	0x0000


	//----- nvinfo : EIATTR_TCGEN05_2CTA_USED
	.align		4
        /*0028*/ 	.byte	0x01, 0x52
	.zero		2


	//----- nvinfo : EIATTR_MAXREG_COUNT
	.align		4
        /*002c*/ 	.byte	0x03, 0x1b
        /*002e*/ 	.short	0x00ff


	//----- nvinfo : EIATTR_NUM_BARRIERS
	.align		4
        /*0030*/ 	.byte	0x02, 0x4c
        /*0032*/ 	.byte	0x07
	.zero		1


	//----- nvinfo : EIATTR_EXTERNS
	.align		4
        /*0034*/ 	.byte	0x04, 0x0f
        /*0036*/ 	.short	(.L_38 - .L_37)


	//   ....[0]....
	.align		4
.L_37:
        /*0038*/ 	.word	index@(__assertfail)


	//----- nvinfo : EIATTR_MERCURY_ISA_VERSION
	.align		4
.L_38:
        /*003c*/ 	.byte	0x03, 0x5f
        /*003e*/ 	.short	0x0101


	//----- nvinfo : EIATTR_INT_WARP_WIDE_INSTR_OFFSETS
	.align		4
        /*0040*/ 	.byte	0x04, 0x31
        /*0042*/ 	.short	(.L_40 - .L_39)


	//   ....[0]....
.L_39:
        /*0044*/ 	.word	0x00000d50


	//   ....[1]....
        /*0048*/ 	.word	0x00000df0


	//   ....[2]....
        /*004c*/ 	.word	0x000041f0


	//   ....[3]....
        /*0050*/ 	.word	0x00004210


	//   ....[4]....
        /*0054*/ 	.word	0x00004240


	//   ....[5]....
        /*0058*/ 	.word	0x00004e00


	//   ....[6]....
        /*005c*/ 	.word	0x00004e60


	//   ....[7]....
        /*0060*/ 	.word	0x00004f50


	//   ....[8]....
        /*0064*/ 	.word	0x00004fd0


	//   ....[9]....
        /*0068*/ 	.word	0x000050d0


	//   ....[10]....
        /*006c*/ 	.word	0x00005160


	//   ....[11]....
        /*0070*/ 	.word	0x00005260


	//   ....[12]....
        /*0074*/ 	.word	0x00005310


	//----- nvinfo : EIATTR_COOP_GROUP_MASK_REGIDS
	.align		4
.L_40:
        /*0078*/ 	.byte	0x04, 0x29
        /*007a*/ 	.short	(.L_42 - .L_41)


	//   ....[0]....
.L_41:
        /*007c*/ 	.word	0xffffffff


	//   ....[1]....
        /*0080*/ 	.word	0xffffffff


	//   ....[2]....
        /*0084*/ 	.word	0xffffffff


	//   ....[3]....
        /*0088*/ 	.word	0xffffffff


	//   ....[4]....
        /*008c*/ 	.word	0xffffffff


	//   ....[5]....
        /*0090*/ 	.word	0xffffffff


	//   ....[6]....
        /*0094*/ 	.word	0xffffffff


	//   ....[7]....
        /*0098*/ 	.word	0xffffffff


	//   ....[8]....
        /*009c*/ 	.word	0xffffffff


	//   ....[9]....
        /*00a0*/ 	.word	0xffffffff


	//   ....[10]....
        /*00a4*/ 	.word	0xffffffff


	//   ....[11]....
        /*00a8*/ 	.word	0xffffffff


	//   ....[12]....
        /*00ac*/ 	.word	0xffffffff


	//   ....[13]....
        /*00b0*/ 	.word	0xffffffff


	//----- nvinfo : EIATTR_COOP_GROUP_INSTR_OFFSETS
	.align		4
.L_42:
        /*00b4*/ 	.byte	0x04, 0x28
        /*00b6*/ 	.short	(.L_44 - .L_43)


	//   ....[0]....
.L_43:
        /*00b8*/ 	.word	0x000000b0


	//   ....[1]....
        /*00bc*/ 	.word	0x00000520


	//   ....[2]....
        /*00c0*/ 	.word	0x00000700


	//   ....[3]....
        /*00c4*/ 	.word	0x00000890


	//   ....[4]....
        /*00c8*/ 	.word	0x00000980


	//   ....[5]....
        /*00cc*/ 	.word	0x00000ae0


	//   ....[6]....
        /*00d0*/ 	.word	0x00000c30


	//   ....[7]....
        /*00d4*/ 	.word	0x00000e70


	//   ....[8]....
        /*00d8*/ 	.word	0x000021a0


	//   ....[9]....
        /*00dc*/ 	.word	0x000030f0


	//   ....[10]....
        /*00e0*/ 	.word	0x000035c0


	//   ....[11]....
        /*00e4*/ 	.word	0x000035f0


	//   ....[12]....
        /*00e8*/ 	.word	0x000040f0


	//   ....[13]....
        /*00ec*/ 	.word	0x00004300


	//----- nvinfo : EIATTR_VRC_CTA_INIT_COUNT
	.align		4
.L_44:
        /*00f0*/ 	.byte	0x02, 0x4a
        /*00f2*/ 	.byte	0x80
	.zero		1


	//----- nvinfo : EIATTR_SYSCALL_OFFSETS
	.align		4
        /*00f4*/ 	.byte	0x04, 0x46
        /*00f6*/ 	.short	(.L_46 - .L_45)


	//   ....[0]....
.L_45:
        /*00f8*/ 	.word	0x00005f90


	//   ....[1]....
        /*00fc*/ 	.word	0x000060d0


	//   ....[2]....
        /*0100*/ 	.word	0x00006960


	//   ....[3]....
        /*0104*/ 	.word	0x00007f80


	//   ....[4]....
        /*0108*/ 	.word	0x00009530


	//   ....[5]....
        /*010c*/ 	.word	0x0000ab00


	//----- nvinfo : EIATTR_MBARRIER_INSTR_OFFSETS
	.align		4
.L_46:
        /*0110*/ 	.byte	0x04, 0x39
        /*0112*/ 	.short	(.L_48 - .L_47)


	//   ....[0]....
.L_47:
        /*0114*/ 	.word	0x00000650
        /*0118*/ 	.word	0x000000ff
        /*011c*/ 	.word	0x00000000
        /*0120*/ 	.short	0x0100
        /*0122*/ 	.byte	0x04
	.zero		1


	//   ....[1]....
        /*0124*/ 	.word	0x00000660
        /*0128*/ 	.word	0x000000ff
        /*012c*/ 	.word	0x00000028
        /*0130*/ 	.short	0x0100
        /*0132*/ 	.byte	0x04
	.zero		1


	//   ....[2]....
        /*0134*/ 	.word	0x00000670
        /*0138*/ 	.word	0x000000ff
        /*013c*/ 	.word	0x00000008
        /*0140*/ 	.short	0x0100
        /*0142*/ 	.byte	0x04
	.zero		1


	//   ....[3]....
        /*0144*/ 	.word	0x00000680
        /*0148*/ 	.word	0x000000ff
        /*014c*/ 	.word	0x00000030
        /*0150*/ 	.short	0x0100
        /*0152*/ 	.byte	0x04
	.zero		1


	//   ....[4]....
        /*0154*/ 	.word	0x00000690
        /*0158*/ 	.word	0x000000ff
        /*015c*/ 	.word	0x00000010
        /*0160*/ 	.short	0x0100
        /*0162*/ 	.byte	0x04
	.zero		1


	//   ....[5]....
        /*0164*/ 	.word	0x000006a0
        /*0168*/ 	.word	0x000000ff
        /*016c*/ 	.word	0x00000038
        /*0170*/ 	.short	0x0100
        /*0172*/ 	.byte	0x04
	.zero		1


	//   ....[6]....
        /*0174*/ 	.word	0x000006b0
        /*0178*/ 	.word	0x000000ff
        /*017c*/ 	.word	0x00000018
        /*0180*/ 	.short	0x0100
        /*0182*/ 	.byte	0x04
	.zero		1


	//   ....[7]....
        /*0184*/ 	.word	0x000006c0
        /*0188*/ 	.word	0x000000ff
        /*018c*/ 	.word	0x00000040
        /*0190*/ 	.short	0x0100
        /*0192*/ 	.byte	0x04
	.zero		1


	//   ....[8]....
        /*0194*/ 	.word	0x000006d0
        /*0198*/ 	.word	0x000000ff
        /*019c*/ 	.word	0x00000020
        /*01a0*/ 	.short	0x0100
        /*01a2*/ 	.byte	0x04
	.zero		1


	//   ....[9]....
        /*01a4*/ 	.word	0x000006e0
        /*01a8*/ 	.word	0x000000ff
        /*01ac*/ 	.word	0x00000048
        /*01b0*/ 	.short	0x0100
        /*01b2*/ 	.byte	0x04
	.zero		1


	//   ....[10]....
        /*01b4*/ 	.word	0x00000800
        /*01b8*/ 	.word	0x000000ff
        /*01bc*/ 	.word	0x00000050
        /*01c0*/ 	.short	0x0100
        /*01c2*/ 	.byte	0x04
	.zero		1


	//   ....[11]....
        /*01c4*/ 	.word	0x00000810
        /*01c8*/ 	.word	0x000000ff
        /*01cc*/ 	.word	0x00000070
        /*01d0*/ 	.short	0x0100
        /*01d2*/ 	.byte	0x04
	.zero		1


	//   ....[12]....
        /*01d4*/ 	.word	0x00000820
        /*01d8*/ 	.word	0x000000ff
        /*01dc*/ 	.word	0x00000058
        /*01e0*/ 	.short	0x0100
        /*01e2*/ 	.byte	0x04
	.zero		1


	//   ....[13]....
        /*01e4*/ 	.word	0x00000830
        /*01e8*/ 	.word	0x000000ff
        /*01ec*/ 	.word	0x00000078
        /*01f0*/ 	.short	0x0100
        /*01f2*/ 	.byte	0x04
	.zero		1


	//   ....[14]....
        /*01f4*/ 	.word	0x00000840
        /*01f8*/ 	.word	0x000000ff
        /*01fc*/ 	.word	0x00000060
        /*0200*/ 	.short	0x0100
        /*0202*/ 	.byte	0x04
	.zero		1


	//   ....[15]....
        /*0204*/ 	.word	0x00000850
        /*0208*/ 	.word	0x000000ff
        /*020c*/ 	.word	0x00000080
        /*0210*/ 	.short	0x0100
        /*0212*/ 	.byte	0x04
	.zero		1


	//   ....[16]....
        /*0214*/ 	.word	0x00000860
        /*0218*/ 	.word	0x000000ff
        /*021c*/ 	.word	0x00000068
        /*0220*/ 	.short	0x0100
        /*0222*/ 	.byte	0x04
	.zero		1


	//   ....[17]....
        /*0224*/ 	.word	0x00000870
        /*0228*/ 	.word	0x000000ff
        /*022c*/ 	.word	0x00000088
        /*0230*/ 	.short	0x0100
        /*0232*/ 	.byte	0x04
	.zero		1


	//   ....[18]....
        /*0234*/ 	.word	0x00000950
        /*0238*/ 	.word	0x000000ff
        /*023c*/ 	.word	0x00000090
        /*0240*/ 	.short	0x0100
        /*0242*/ 	.byte	0x06
	.zero		1


	//   ....[19]....
        /*0244*/ 	.word	0x00000960
        /*0248*/ 	.word	0x000000ff
        /*024c*/ 	.word	0x00000098
        /*0250*/ 	.short	0x0100
        /*0252*/ 	.byte	0x06
	.zero		1


	//   ....[20]....
        /*0254*/ 	.word	0x00000a90
        /*0258*/ 	.word	0x000000ff
        /*025c*/ 	.word	0x000000a0
        /*0260*/ 	.short	0x0100
        /*0262*/ 	.byte	0x06
	.zero		1


	//   ....[21]....
        /*0264*/ 	.word	0x00000aa0
        /*0268*/ 	.word	0x000000ff
        /*026c*/ 	.word	0x000000b0
        /*0270*/ 	.short	0x0100
        /*0272*/ 	.byte	0x06
	.zero		1


	//   ....[22]....
        /*0274*/ 	.word	0x00000ab0
        /*0278*/ 	.word	0x000000ff
        /*027c*/ 	.word	0x000000a8
        /*0280*/ 	.short	0x0100
        /*0282*/ 	.byte	0x06
	.zero		1


	//   ....[23]....
        /*0284*/ 	.word	0x00000ac0
        /*0288*/ 	.word	0x000000ff
        /*028c*/ 	.word	0x000000b8
        /*0290*/ 	.short	0x0100
        /*0292*/ 	.byte	0x06
	.zero		1


	//   ....[24]....
        /*0294*/ 	.word	0x00000be0
        /*0298*/ 	.word	0x000000ff
        /*029c*/ 	.word	0x000000c0
        /*02a0*/ 	.short	0x0100
        /*02a2*/ 	.byte	0x04
	.zero		1


	//   ....[25]....
        /*02a4*/ 	.word	0x00000bf0
        /*02a8*/ 	.word	0x000000ff
        /*02ac*/ 	.word	0x000000d0
        /*02b0*/ 	.short	0x0100
        /*02b2*/ 	.byte	0x04
	.zero		1


	//   ....[26]....
        /*02b4*/ 	.word	0x00000c00
        /*02b8*/ 	.word	0x000000ff
        /*02bc*/ 	.word	0x000000c8
        /*02c0*/ 	.short	0x0100
        /*02c2*/ 	.byte	0x04
	.zero		1


	//   ....[27]....
        /*02c4*/ 	.word	0x00000c10
        /*02c8*/ 	.word	0x000000ff
        /*02cc*/ 	.word	0x000000d8
        /*02d0*/ 	.short	0x0100
        /*02d2*/ 	.byte	0x04
	.zero		1


	//   ....[28]....
        /*02d4*/ 	.word	0x00000d00
        /*02d8*/ 	.word	0x000000ff
        /*02dc*/ 	.word	0x000000e0
        /*02e0*/ 	.short	0x0100
        /*02e2*/ 	.byte	0x04
	.zero		1


	//   ....[29]....
        /*02e4*/ 	.word	0x00000d10
        /*02e8*/ 	.word	0x000000ff
        /*02ec*/ 	.word	0x000000f0
        /*02f0*/ 	.short	0x0100
        /*02f2*/ 	.byte	0x04
	.zero		1


	//   ....[30]....
        /*02f4*/ 	.word	0x00000d20
        /*02f8*/ 	.word	0x000000ff
        /*02fc*/ 	.word	0x000000e8
        /*0300*/ 	.short	0x0100
        /*0302*/ 	.byte	0x04
	.zero		1


	//   ....[31]....
        /*0304*/ 	.word	0x00000d30
        /*0308*/ 	.word	0x000000ff
        /*030c*/ 	.word	0x000000f8
        /*0310*/ 	.short	0x0100
        /*0312*/ 	.byte	0x04
	.zero		1


	//   ....[32]....
        /*0314*/ 	.word	0x00000e30
        /*0318*/ 	.word	0x000000ff
        /*031c*/ 	.word	0x00000100
        /*0320*/ 	.short	0x0100
        /*0322*/ 	.byte	0x06
	.zero		1


	//   ....[33]....
        /*0324*/ 	.word	0x000019d0
        /*0328*/ 	.word	0x00000003
        /*032c*/ 	.word	0x000000f0
        /*0330*/ 	.short	0x010a
        /*0332*/ 	.byte	0xff
	.zero		1


	//   ....[34]....
        /*0334*/ 	.word	0x00001a00
        /*0338*/ 	.word	0x00000003
        /*033c*/ 	.word	0x000000e0
        /*0340*/ 	.short	0x0101
        /*0342*/ 	.byte	0xff
	.zero		1


	//   ....[35]....
        /*0344*/ 	.word	0x00001ac0
        /*0348*/ 	.word	0x000000ff
        /*034c*/ 	.word	0x00000028
        /*0350*/ 	.short	0x010a
        /*0352*/ 	.byte	0x04
	.zero		1


	//   ....[36]....
        /*0354*/ 	.word	0x00001b80
        /*0358*/ 	.word	0x000000ff
        /*035c*/ 	.word	0x00000028
        /*0360*/ 	.short	0x010a
        /*0362*/ 	.byte	0x21
	.zero		1


	//   ....[37]....
        /*0364*/ 	.word	0x00001d30
        /*0368*/ 	.word	0x000000ff
        /*036c*/ 	.word	0x00000028
        /*0370*/ 	.short	0x010a
        /*0372*/ 	.byte	0x05
	.zero		1


	//   ....[38]....
        /*0374*/ 	.word	0x00001e40
        /*0378*/ 	.word	0x000000ff
        /*037c*/ 	.word	0x00000098
        /*0380*/ 	.short	0x0101
        /*0382*/ 	.byte	0x06
	.zero		1


	//   ....[39]....
        /*0384*/ 	.word	0x00001e60
        /*0388*/ 	.word	0x000000ff
        /*038c*/ 	.word	0x00000028
        /*0390*/ 	.short	0x010a
        /*0392*/ 	.byte	0x04
	.zero		1


	//   ....[40]....
        /*0394*/ 	.word	0x00001ee0
        /*0398*/ 	.word	0x000000ff
        /*039c*/ 	.word	0x00000028
        /*03a0*/ 	.short	0x010a
        /*03a2*/ 	.byte	0x11
	.zero		1


	//   ....[41]....
        /*03a4*/ 	.word	0x00002070
        /*03a8*/ 	.word	0x000000ff
        /*03ac*/ 	.word	0x00000028
        /*03b0*/ 	.short	0x010a
        /*03b2*/ 	.byte	0x05
	.zero		1


	//   ....[42]....
        /*03b4*/ 	.word	0x000021d0
        /*03b8*/ 	.word	0x00000003
        /*03bc*/ 	.word	0x000000a0
        /*03c0*/ 	.short	0x010a
        /*03c2*/ 	.byte	0xff
	.zero		1


	//   ....[43]....
        /*03c4*/ 	.word	0x00002320
        /*03c8*/ 	.word	0x00000000
        /*03cc*/ 	.word	0x00000000
        /*03d0*/ 	.short	0x0101
        /*03d2*/ 	.byte	0xff
	.zero		1


	//   ....[44]....
        /*03d4*/ 	.word	0x000028e0
        /*03d8*/ 	.word	0x000000ff
        /*03dc*/ 	.word	0x00000000
        /*03e0*/ 	.short	0x010a
        /*03e2*/ 	.byte	0x04
	.zero		1


	//   ....[45]....
        /*03e4*/ 	.word	0x00002970
        /*03e8*/ 	.word	0x000000ff
        /*03ec*/ 	.word	0x00000000
        /*03f0*/ 	.short	0x010a
        /*03f2*/ 	.byte	0x05
	.zero		1


	//   ....[46]....
        /*03f4*/ 	.word	0x00002a00
        /*03f8*/ 	.word	0x000000ff
        /*03fc*/ 	.word	0x00000000
        /*0400*/ 	.short	0x010a
        /*0402*/ 	.byte	0x05
	.zero		1


	//   ....[47]....
        /*0404*/ 	.word	0x00002a90
        /*0408*/ 	.word	0x000000ff
        /*040c*/ 	.word	0x00000000
        /*0410*/ 	.short	0x010a
        /*0412*/ 	.byte	0x05
	.zero		1


	//   ....[48]....
        /*0414*/ 	.word	0x00002b30
        /*0418*/ 	.word	0x00000000
        /*041c*/ 	.word	0x00000000
        /*0420*/ 	.short	0x010a
        /*0422*/ 	.byte	0xff
	.zero		1


	//   ....[49]....
        /*0424*/ 	.word	0x00002c50
        /*0428*/ 	.word	0x00000000
        /*042c*/ 	.word	0x000000e0
        /*0430*/ 	.short	0x010a
        /*0432*/ 	.byte	0xff
	.zero		1


	//   ....[50]....
        /*0434*/ 	.word	0x00002cc0
        /*0438*/ 	.word	0x00000004
        /*043c*/ 	.word	0x00000000
        /*0440*/ 	.short	0x0101
        /*0442*/ 	.byte	0xff
	.zero		1


	//   ....[51]....
        /*0444*/ 	.word	0x00002ce0
        /*0448*/ 	.word	0x000000ff
        /*044c*/ 	.word	0x000000b0
        /*0450*/ 	.short	0x010a
        /*0452*/ 	.byte	0x04
	.zero		1


	//   ....[52]....
        /*0454*/ 	.word	0x00002e00
        /*0458*/ 	.word	0x00000000
        /*045c*/ 	.word	0x000000a0
        /*0460*/ 	.short	0x010a
        /*0462*/ 	.byte	0xff
	.zero		1


	//   ....[53]....
        /*0464*/ 	.word	0x00002f00
        /*0468*/ 	.word	0x00000000
        /*046c*/ 	.word	0x00000000
        /*0470*/ 	.short	0x0101
        /*0472*/ 	.byte	0xff
	.zero		1


	//   ....[54]....
        /*0474*/ 	.word	0x00002f90
        /*0478*/ 	.word	0x000000ff
        /*047c*/ 	.word	0x000000b0
        /*0480*/ 	.short	0x0106
        /*0482*/ 	.byte	0x04
	.zero		1


	//   ....[55]....
        /*0484*/ 	.word	0x00002fb0
        /*0488*/ 	.word	0x000000ff
        /*048c*/ 	.word	0x000000b0
        /*0490*/ 	.short	0x010a
        /*0492*/ 	.byte	0x04
	.zero		1


	//   ....[56]....
        /*0494*/ 	.word	0x00003040
        /*0498*/ 	.word	0x000000ff
        /*049c*/ 	.word	0x000000b0
        /*04a0*/ 	.short	0x0106
        /*04a2*/ 	.byte	0x07
	.zero		1


	//   ....[57]....
        /*04a4*/ 	.word	0x00003080
        /*04a8*/ 	.word	0x00000000
        /*04ac*/ 	.word	0x000000b0
        /*04b0*/ 	.short	0x010a
        /*04b2*/ 	.byte	0xff
	.zero		1


	//   ....[58]....
        /*04b4*/ 	.word	0x000032c0
        /*04b8*/ 	.word	0x000000ff
        /*04bc*/ 	.word	0x00000008
        /*04c0*/ 	.short	0x010a
        /*04c2*/ 	.byte	0x05
	.zero		1


	//   ....[59]....
        /*04c4*/ 	.word	0x000032e0
        /*04c8*/ 	.word	0x000000ff
        /*04cc*/ 	.word	0x00000008
        /*04d0*/ 	.short	0x010a
        /*04d2*/ 	.byte	0x05
	.zero		1


	//   ....[60]....
        /*04d4*/ 	.word	0x00003470
        /*04d8*/ 	.word	0x000000ff
        /*04dc*/ 	.word	0x00000008
        /*04e0*/ 	.short	0x010a
        /*04e2*/ 	.byte	0x05
	.zero		1


	//   ....[61]....
        /*04e4*/ 	.word	0x00003490
        /*04e8*/ 	.word	0x000000ff
        /*04ec*/ 	.word	0x00000008
        /*04f0*/ 	.short	0x010a
        /*04f2*/ 	.byte	0x05
	.zero		1


	//   ....[62]....
        /*04f4*/ 	.word	0x00003550
        /*04f8*/ 	.word	0x000000ff
        /*04fc*/ 	.word	0x00000000
        /*0500*/ 	.short	0x0101
        /*0502*/ 	.byte	0x04
	.zero		1


	//   ....[63]....
        /*0504*/ 	.word	0x00003890
        /*0508*/ 	.word	0x00000000
        /*050c*/ 	.word	0x000000a0
        /*0510*/ 	.short	0x010a
        /*0512*/ 	.byte	0xff
	.zero		1


	//   ....[64]....
        /*0514*/ 	.word	0x00003950
        /*0518*/ 	.word	0x00000000
        /*051c*/ 	.word	0x00000000
        /*0520*/ 	.short	0x0101
        /*0522*/ 	.byte	0xff
	.zero		1


	//   ....[65]....
        /*0524*/ 	.word	0x00003a10
        /*0528*/ 	.word	0x000000ff
        /*052c*/ 	.word	0x00000000
        /*0530*/ 	.short	0x010a
        /*0532*/ 	.byte	0x04
	.zero		1


	//   ....[66]....
        /*0534*/ 	.word	0x00003a20
        /*0538*/ 	.word	0x000000ff
        /*053c*/ 	.word	0x000000d0
        /*0540*/ 	.short	0x010a
        /*0542*/ 	.byte	0x1f
	.zero		1


	//   ....[67]....
        /*0544*/ 	.word	0x00003ad0
        /*0548*/ 	.word	0x000000ff
        /*054c*/ 	.word	0x00000000
        /*0550*/ 	.short	0x010a
        /*0552*/ 	.byte	0x05
	.zero		1


	//   ....[68]....
        /*0554*/ 	.word	0x00003c00
        /*0558*/ 	.word	0x000000ff
        /*055c*/ 	.word	0x00000000
        /*0560*/ 	.short	0x010a
        /*0562*/ 	.byte	0x04
	.zero		1


	//   ....[69]....
        /*0564*/ 	.word	0x00003f00
        /*0568*/ 	.word	0x000000ff
        /*056c*/ 	.word	0x00000000
        /*0570*/ 	.short	0x010a
        /*0572*/ 	.byte	0x04
	.zero		1


	//   ....[70]....
        /*0574*/ 	.word	0x00003fa0
        /*0578*/ 	.word	0x00000000
        /*057c*/ 	.word	0x00000000
        /*0580*/ 	.short	0x010a
        /*0582*/ 	.byte	0xff
	.zero		1


	//   ....[71]....
        /*0584*/ 	.word	0x00003fe0
        /*0588*/ 	.word	0x00000000
        /*058c*/ 	.word	0x00000000
        /*0590*/ 	.short	0x010a
        /*0592*/ 	.byte	0xff
	.zero		1


	//   ....[72]....
        /*0594*/ 	.word	0x00004050
        /*0598*/ 	.word	0x000000ff
        /*059c*/ 	.word	0x00000000
        /*05a0*/ 	.short	0x0101
        /*05a2*/ 	.byte	0x04
	.zero		1


	//   ....[73]....
        /*05a4*/ 	.word	0x00004090
        /*05a8*/ 	.word	0x000000ff
        /*05ac*/ 	.word	0x00000100
        /*05b0*/ 	.short	0x010a
        /*05b2*/ 	.byte	0x1a
	.zero		1


	//   ....[74]....
        /*05b4*/ 	.word	0x000040e0
        /*05b8*/ 	.word	0x000000ff
        /*05bc*/ 	.word	0x00000000
        /*05c0*/ 	.short	0x0101
        /*05c2*/ 	.byte	0x04
	.zero		1


	//   ....[75]....
        /*05c4*/ 	.word	0x000045c0
        /*05c8*/ 	.word	0x00000008
        /*05cc*/ 	.word	0x000000a0
        /*05d0*/ 	.short	0x010a
        /*05d2*/ 	.byte	0xff
	.zero		1


	//   ....[76]....
        /*05d4*/ 	.word	0x00004730
        /*05d8*/ 	.word	0x00000000
        /*05dc*/ 	.word	0x00000000
        /*05e0*/ 	.short	0x0101
        /*05e2*/ 	.byte	0xff
	.zero		1


	//   ....[77]....
        /*05e4*/ 	.word	0x00004c10
        /*05e8*/ 	.word	0x000000ff
        /*05ec*/ 	.word	0x00000098
        /*05f0*/ 	.short	0x010a
        /*05f2*/ 	.byte	0x15
	.zero		1


	//   ....[78]....
        /*05f4*/ 	.word	0x00004da0
        /*05f8*/ 	.word	0x000000ff
        /*05fc*/ 	.word	0x00000070
        /*0600*/ 	.short	0x010a
        /*0602*/ 	.byte	0x15
	.zero		1


	//   ....[79]....
        /*0604*/ 	.word	0x00004ef0
        /*0608*/ 	.word	0x000000ff
        /*060c*/ 	.word	0x00000050
        /*0610*/ 	.short	0x010b
        /*0612*/ 	.byte	0x15
	.zero		1


	//   ....[80]....
        /*0614*/ 	.word	0x00004f10
        /*0618*/ 	.word	0x000000ff
        /*061c*/ 	.word	0x00000000
        /*0620*/ 	.short	0x0101
        /*0622*/ 	.byte	0x04
	.zero		1


	//   ....[81]....
        /*0624*/ 	.word	0x00004f20
        /*0628*/ 	.word	0x000000ff
        /*062c*/ 	.word	0x00000078
        /*0630*/ 	.short	0x010a
        /*0632*/ 	.byte	0x15
	.zero		1


	//   ....[82]....
        /*0634*/ 	.word	0x00005070
        /*0638*/ 	.word	0x000000ff
        /*063c*/ 	.word	0x00000058
        /*0640*/ 	.short	0x010b
        /*0642*/ 	.byte	0x15
	.zero		1


	//   ....[83]....
        /*0644*/ 	.word	0x00005090
        /*0648*/ 	.word	0x000000ff
        /*064c*/ 	.word	0x00000000
        /*0650*/ 	.short	0x0101
        /*0652*/ 	.byte	0x04
	.zero		1


	//   ....[84]....
        /*0654*/ 	.word	0x000050a0
        /*0658*/ 	.word	0x000000ff
        /*065c*/ 	.word	0x00000080
        /*0660*/ 	.short	0x010a
        /*0662*/ 	.byte	0x15
	.zero		1


	//   ....[85]....
        /*0664*/ 	.word	0x00005200
        /*0668*/ 	.word	0x000000ff
        /*066c*/ 	.word	0x00000060
        /*0670*/ 	.short	0x010b
        /*0672*/ 	.byte	0x15
	.zero		1


	//   ....[86]....
        /*0674*/ 	.word	0x00005220
        /*0678*/ 	.word	0x000000ff
        /*067c*/ 	.word	0x00000000
        /*0680*/ 	.short	0x0101
        /*0682*/ 	.byte	0x04
	.zero		1


	//   ....[87]....
        /*0684*/ 	.word	0x00005230
        /*0688*/ 	.word	0x000000ff
        /*068c*/ 	.word	0x00000088
        /*0690*/ 	.short	0x010a
        /*0692*/ 	.byte	0x15
	.zero		1


	//   ....[88]....
        /*0694*/ 	.word	0x00005430
        /*0698*/ 	.word	0x000000ff
        /*069c*/ 	.word	0x00000068
        /*06a0*/ 	.short	0x010b
        /*06a2*/ 	.byte	0x15
	.zero		1


	//   ....[89]....
        /*06a4*/ 	.word	0x00005440
        /*06a8*/ 	.word	0x000000ff
        /*06ac*/ 	.word	0x00000000
        /*06b0*/ 	.short	0x0101
        /*06b2*/ 	.byte	0x29
	.zero		1


	//   ....[90]....
        /*06b4*/ 	.word	0x00005470
        /*06b8*/ 	.word	0x000000ff
        /*06bc*/ 	.word	0x00000070
        /*06c0*/ 	.short	0x010a
        /*06c2*/ 	.byte	0x15
	.zero		1


	//   ....[91]....
        /*06c4*/ 	.word	0x00005490
        /*06c8*/ 	.word	0x000000ff
        /*06cc*/ 	.word	0x00000078
        /*06d0*/ 	.short	0x010a
        /*06d2*/ 	.byte	0x15
	.zero		1


	//   ....[92]....
        /*06d4*/ 	.word	0x000054b0
        /*06d8*/ 	.word	0x000000ff
        /*06dc*/ 	.word	0x00000080
        /*06e0*/ 	.short	0x010a
        /*06e2*/ 	.byte	0x15
	.zero		1


	//   ....[93]....
        /*06e4*/ 	.word	0x000054f0
        /*06e8*/ 	.word	0x00000000
        /*06ec*/ 	.word	0x00000088
        /*06f0*/ 	.short	0x010a
        /*06f2*/ 	.byte	0xff
	.zero		1


	//   ....[94]....
        /*06f4*/ 	.word	0x00005820
        /*06f8*/ 	.word	0x00000003
        /*06fc*/ 	.word	0x000000a0
        /*0700*/ 	.short	0x010a
        /*0702*/ 	.byte	0xff
	.zero		1


	//   ....[95]....
        /*0704*/ 	.word	0x000059a0
        /*0708*/ 	.word	0x00000000
        /*070c*/ 	.word	0x00000000
        /*0710*/ 	.short	0x0101
        /*0712*/ 	.byte	0xff
	.zero		1


	//   ....[96]....
        /*0714*/ 	.word	0x00006500
        /*0718*/ 	.word	0x00000003
        /*071c*/ 	.word	0x00000050
        /*0720*/ 	.short	0x010a
        /*0722*/ 	.byte	0xff
	.zero		1


	//   ....[97]....
        /*0724*/ 	.word	0x00006540
        /*0728*/ 	.word	0x000000a3
        /*072c*/ 	.word	0x000000c0
        /*0730*/ 	.short	0x010a
        /*0732*/ 	.byte	0xff
	.zero		1


	//   ....[98]....
        /*0734*/ 	.word	0x00006670
        /*0738*/ 	.word	0x00000003
        /*073c*/ 	.word	0x00000050
        /*0740*/ 	.short	0x010a
        /*0742*/ 	.byte	0xff
	.zero		1


	//   ....[99]....
        /*0744*/ 	.word	0x000067b0
        /*0748*/ 	.word	0x00000000
        /*074c*/ 	.word	0x00000000
        /*0750*/ 	.short	0x0101
        /*0752*/ 	.byte	0xff
	.zero		1


	//   ....[100]....
        /*0754*/ 	.word	0x00006830
        /*0758*/ 	.word	0x000000a3
        /*075c*/ 	.word	0x000000c0
        /*0760*/ 	.short	0x010a
        /*0762*/ 	.byte	0xff
	.zero		1


	//   ....[101]....
        /*0764*/ 	.word	0x00007be0
        /*0768*/ 	.word	0x000000bf
        /*076c*/ 	.word	0x00000050
        /*0770*/ 	.short	0x010a
        /*0772*/ 	.byte	0xff
	.zero		1


	//   ....[102]....
        /*0774*/ 	.word	0x00007cb0
        /*0778*/ 	.word	0x000000bf
        /*077c*/ 	.word	0x00000050
        /*0780*/ 	.short	0x010a
        /*0782*/ 	.byte	0xff
	.zero		1


	//   ....[103]....
        /*0784*/ 	.word	0x00007df0
        /*0788*/ 	.word	0x00000000
        /*078c*/ 	.word	0x00000000
        /*0790*/ 	.short	0x0101
        /*0792*/ 	.byte	0xff
	.zero		1


	//   ....[104]....
        /*0794*/ 	.word	0x00009190
        /*0798*/ 	.word	0x00000000
        /*079c*/ 	.word	0x00000050
        /*07a0*/ 	.short	0x010a
        /*07a2*/ 	.byte	0xff
	.zero		1


	//   ....[105]....
        /*07a4*/ 	.word	0x00009260
        /*07a8*/ 	.word	0x00000000
        /*07ac*/ 	.word	0x00000050
        /*07b0*/ 	.short	0x010a
        /*07b2*/ 	.byte	0xff
	.zero		1


	//   ....[106]....
        /*07b4*/ 	.word	0x000093a0
        /*07b8*/ 	.word	0x00000000
        /*07bc*/ 	.word	0x00000000
        /*07c0*/ 	.short	0x0101
        /*07c2*/ 	.byte	0xff
	.zero		1


	//   ....[107]....
        /*07c4*/ 	.word	0x0000a770
        /*07c8*/ 	.word	0x00000000
        /*07cc*/ 	.word	0x00000050
        /*07d0*/ 	.short	0x010a
        /*07d2*/ 	.byte	0xff
	.zero		1


	//   ....[108]....
        /*07d4*/ 	.word	0x0000a840
        /*07d8*/ 	.word	0x00000000
        /*07dc*/ 	.word	0x00000050
        /*07e0*/ 	.short	0x010a
        /*07e2*/ 	.byte	0xff
	.zero		1


	//   ....[109]....
        /*07e4*/ 	.word	0x0000a980
        /*07e8*/ 	.word	0x00000000
        /*07ec*/ 	.word	0x00000000
        /*07f0*/ 	.short	0x0101
        /*07f2*/ 	.byte	0xff
	.zero		1


	//   ....[110]....
        /*07f4*/ 	.word	0x0000adb0
        /*07f8*/ 	.word	0x000000a3
        /*07fc*/ 	.word	0x00000000
        /*0800*/ 	.short	0x0101
        /*0802*/ 	.byte	0xff
	.zero		1


	//   ....[111]....
        /*0804*/ 	.word	0x0000be20
        /*0808*/ 	.word	0x00000003
        /*080c*/ 	.word	0x000000f0
        /*0810*/ 	.short	0x010a
        /*0812*/ 	.byte	0xff
	.zero		1


	//   ....[112]....
        /*0814*/ 	.word	0x0000be80
        /*0818*/ 	.word	0x00000000
        /*081c*/ 	.word	0x00000028
        /*0820*/ 	.short	0x010a
        /*0822*/ 	.byte	0xff
	.zero		1


	//   ....[113]....
        /*0824*/ 	.word	0x0000bee0
        /*0828*/ 	.word	0x00000000
        /*082c*/ 	.word	0x00000028
        /*0830*/ 	.short	0x010a
        /*0832*/ 	.byte	0xff
	.zero		1


	//   ....[114]....
        /*0834*/ 	.word	0x0000bf30
        /*0838*/ 	.word	0x00000003
        /*083c*/ 	.word	0x000000a0
        /*0840*/ 	.short	0x010a
        /*0842*/ 	.byte	0xff
	.zero		1


	//   ....[115]....
        /*0844*/ 	.word	0x0000bf90
        /*0848*/ 	.word	0x00000000
        /*084c*/ 	.word	0x00000000
        /*0850*/ 	.short	0x010a
        /*0852*/ 	.byte	0xff
	.zero		1


	//   ....[116]....
        /*0854*/ 	.word	0x0000bff0
        /*0858*/ 	.word	0x00000000
        /*085c*/ 	.word	0x00000000
        /*0860*/ 	.short	0x010a
        /*0862*/ 	.byte	0xff
	.zero		1


	//   ....[117]....
        /*0864*/ 	.word	0x0000c050
        /*0868*/ 	.word	0x00000000
        /*086c*/ 	.word	0x00000000
        /*0870*/ 	.short	0x010a
        /*0872*/ 	.byte	0xff
	.zero		1


	//   ....[118]....
        /*0874*/ 	.word	0x0000c0b0
        /*0878*/ 	.word	0x00000000
        /*087c*/ 	.word	0x00000000
        /*0880*/ 	.short	0x010a
        /*0882*/ 	.byte	0xff
	.zero		1


	//   ....[119]....
        /*0884*/ 	.word	0x0000c100
        /*0888*/ 	.word	0x00000000
        /*088c*/ 	.word	0x000000e0
        /*0890*/ 	.short	0x010a
        /*0892*/ 	.byte	0xff
	.zero		1


	//   ....[120]....
        /*0894*/ 	.word	0x0000c160
        /*0898*/ 	.word	0x00000000
        /*089c*/ 	.word	0x000000b0
        /*08a0*/ 	.short	0x010a
        /*08a2*/ 	.byte	0xff
	.zero		1


	//   ....[121]....
        /*08a4*/ 	.word	0x0000c1b0
        /*08a8*/ 	.word	0x00000000
        /*08ac*/ 	.word	0x000000a0
        /*08b0*/ 	.short	0x010a
        /*08b2*/ 	.byte	0xff
	.zero		1


	//   ....[122]....
        /*08b4*/ 	.word	0x0000c210
        /*08b8*/ 	.word	0x00000000
        /*08bc*/ 	.word	0x000000b0
        /*08c0*/ 	.short	0x010a
        /*08c2*/ 	.byte	0xff
	.zero		1


	//   ....[123]....
        /*08c4*/ 	.word	0x0000c270
        /*08c8*/ 	.word	0x00000005
        /*08cc*/ 	.word	0x00000008
        /*08d0*/ 	.short	0x010a
        /*08d2*/ 	.byte	0xff
	.zero		1


	//   ....[124]....
        /*08d4*/ 	.word	0x0000c360
        /*08d8*/ 	.word	0x00000003
        /*08dc*/ 	.word	0x00000008
        /*08e0*/ 	.short	0x010a
        /*08e2*/ 	.byte	0xff
	.zero		1


	//   ....[125]....
        /*08e4*/ 	.word	0x0000c3b0
        /*08e8*/ 	.word	0x00000000
        /*08ec*/ 	.word	0x000000a0
        /*08f0*/ 	.short	0x010a
        /*08f2*/ 	.byte	0xff
	.zero		1


	//   ....[126]....
        /*08f4*/ 	.word	0x0000c410
        /*08f8*/ 	.word	0x00000000
        /*08fc*/ 	.word	0x000000d0
        /*0900*/ 	.short	0x010a
        /*0902*/ 	.byte	0xff
	.zero		1


	//   ....[127]....
        /*0904*/ 	.word	0x0000c470
        /*0908*/ 	.word	0x00000000
        /*090c*/ 	.word	0x00000000
        /*0910*/ 	.short	0x010a
        /*0912*/ 	.byte	0xff
	.zero		1


	//   ....[128]....
        /*0914*/ 	.word	0x0000c4d0
        /*0918*/ 	.word	0x00000000
        /*091c*/ 	.word	0x00000000
        /*0920*/ 	.short	0x010a
        /*0922*/ 	.byte	0xff
	.zero		1


	//   ....[129]....
        /*0924*/ 	.word	0x0000c530
        /*0928*/ 	.word	0x00000000
        /*092c*/ 	.word	0x00000100
        /*0930*/ 	.short	0x010a
        /*0932*/ 	.byte	0xff
	.zero		1


	//   ....[130]....
        /*0934*/ 	.word	0x0000c580
        /*0938*/ 	.word	0x00000008
        /*093c*/ 	.word	0x000000a0
        /*0940*/ 	.short	0x010a
        /*0942*/ 	.byte	0xff
	.zero		1


	//   ....[131]....
        /*0944*/ 	.word	0x0000c5e0
        /*0948*/ 	.word	0x00000000
        /*094c*/ 	.word	0x00000098
        /*0950*/ 	.short	0x010a
        /*0952*/ 	.byte	0xff
	.zero		1


	//   ....[132]....
        /*0954*/ 	.word	0x0000c640
        /*0958*/ 	.word	0x00000005
        /*095c*/ 	.word	0x00000070
        /*0960*/ 	.short	0x010a
        /*0962*/ 	.byte	0xff
	.zero		1


	//   ....[133]....
        /*0964*/ 	.word	0x0000c6a0
        /*0968*/ 	.word	0x00000005
        /*096c*/ 	.word	0x00000078
        /*0970*/ 	.short	0x010a
        /*0972*/ 	.byte	0xff
	.zero		1


	//   ....[134]....
        /*0974*/ 	.word	0x0000c700
        /*0978*/ 	.word	0x00000005
        /*097c*/ 	.word	0x00000080
        /*0980*/ 	.short	0x010a
        /*0982*/ 	.byte	0xff
	.zero		1


	//   ....[135]....
        /*0984*/ 	.word	0x0000c760
        /*0988*/ 	.word	0x00000005
        /*098c*/ 	.word	0x00000088
        /*0990*/ 	.short	0x010a
        /*0992*/ 	.byte	0xff
	.zero		1


	//   ....[136]....
        /*0994*/ 	.word	0x0000c7c0
        /*0998*/ 	.word	0x00000000
        /*099c*/ 	.word	0x00000070
        /*09a0*/ 	.short	0x010a
        /*09a2*/ 	.byte	0xff
	.zero		1


	//   ....[137]....
        /*09a4*/ 	.word	0x0000c820
        /*09a8*/ 	.word	0x00000000
        /*09ac*/ 	.word	0x00000078
        /*09b0*/ 	.short	0x010a
        /*09b2*/ 	.byte	0xff
	.zero		1


	//   ....[138]....
        /*09b4*/ 	.word	0x0000c880
        /*09b8*/ 	.word	0x00000000
        /*09bc*/ 	.word	0x00000080
        /*09c0*/ 	.short	0x010a
        /*09c2*/ 	.byte	0xff
	.zero		1


	//   ....[139]....
        /*09c4*/ 	.word	0x0000c8d0
        /*09c8*/ 	.word	0x00000003
        /*09cc*/ 	.word	0x000000a0
        /*09d0*/ 	.short	0x010a
        /*09d2*/ 	.byte	0xff
	.zero		1


	//   ....[140]....
        /*09d4*/ 	.word	0x0000c920
        /*09d8*/ 	.word	0x00000003
        /*09dc*/ 	.word	0x00000050
        /*09e0*/ 	.short	0x010a
        /*09e2*/ 	.byte	0xff
	.zero		1


	//   ....[141]....
        /*09e4*/ 	.word	0x0000c970
        /*09e8*/ 	.word	0x000000a3
        /*09ec*/ 	.word	0x000000c0
        /*09f0*/ 	.short	0x010a
        /*09f2*/ 	.byte	0xff
	.zero		1


	//   ....[142]....
        /*09f4*/ 	.word	0x0000c9c0
        /*09f8*/ 	.word	0x000000bf
        /*09fc*/ 	.word	0x00000050
        /*0a00*/ 	.short	0x010a
        /*0a02*/ 	.byte	0xff
	.zero		1


	//   ....[143]....
        /*0a04*/ 	.word	0x0000ca10
        /*0a08*/ 	.word	0x00000000
        /*0a0c*/ 	.word	0x00000050
        /*0a10*/ 	.short	0x010a
        /*0a12*/ 	.byte	0xff
	.zero		1


	//   ....[144]....
        /*0a14*/ 	.word	0x0000ca60
        /*0a18*/ 	.word	0x00000000
        /*0a1c*/ 	.word	0x00000050
        /*0a20*/ 	.short	0x010a
        /*0a22*/ 	.byte	0xff
	.zero		1


	//----- nvinfo : EIATTR_NUM_MBARRIERS
	.align		4
.L_48:
        /*0a24*/ 	.byte	0x03, 0x38
        /*0a26*/ 	.short	0x0021


	//----- nvinfo : EIATTR_EXIT_INSTR_OFFSETS
	.align		4
        /*0a28*/ 	.byte	0x04, 0x1c
        /*0a2a*/ 	.short	(.L_50 - .L_49)


	//   ....[0]....
.L_49:
        /*0a2c*/ 	.word	0x00002b60


	//   ....[1]....
        /*0a30*/ 	.word	0x00003050


	//   ....[2]....
        /*0a34*/ 	.word	0x000030b0


	//   ....[3]....
        /*0a38*/ 	.word	0x00004310


	//   ....[4]....
        /*0a3c*/ 	.word	0x00005520


	//   ....[5]....
        /*0a40*/ 	.word	0x00005560


	//   ....[6]....
        /*0a44*/ 	.word	0x0000be10


	//----- nvinfo : EIATTR_MAX_THREADS
	.align		4
.L_50:
        /*0a48*/ 	.byte	0x04, 0x05
        /*0a4a*/ 	.short	(.L_52 - .L_51)
.L_51:
        /*0a4c*/ 	.word	0x00000100
        /*0a50*/ 	.word	0x00000001
        /*0a54*/ 	.word	0x00000001


	//----- nvinfo : EIATTR_CRS_STACK_SIZE
	.align		4
.L_52:
        /*0a58*/ 	.byte	0x04, 0x1e
        /*0a5a*/ 	.short	(.L_54 - .L_53)
.L_53:
        /*0a5c*/ 	.word	0x00000000


	//----- nvinfo : EIATTR_CBANK_PARAM_SIZE
	.align		4
.L_54:
        /*0a60*/ 	.byte	0x03, 0x19
        /*0a62*/ 	.short	0x0800


	//----- nvinfo : EIATTR_PARAM_CBANK
	.align		4
        /*0a64*/ 	.byte	0x04, 0x0a
        /*0a66*/ 	.short	(.L_56 - .L_55)
	.align		4
.L_55:
        /*0a68*/ 	.word	index@(.nv.constant0._ZN7cutlass13device_kernelINS_4gemm6kernel13GemmUniversalIN4cute5tupleIJiiiiEEENS1_10collective13CollectiveMmaINS1_35MainloopSm100TmaUmmaWarpSpecializedILi5ELi2ELi2ENS5_IJNS4_1CILi4EEENSA_ILi1EEESC_EEEEENS5_IJNSA_ILi256EEESF_NSA_ILi128EEEEEENS_12float_e5m2_tENS5_IJlSC_lEEESI_SJ_NS4_8TiledMMAINS4_8MMA_AtomIJNS4_10MMA_TraitsINS4_25SM100_MMA_F8F6F4_2x1SM_SSEJSI_SI_fSF_SF_NS4_17integral_constantINS4_4UMMA5MajorELSQ_0EEESR_NSO_INSP_7ScaleInELSS_0EEEST_EEEEEENS4_6LayoutINS5_IJSC_SC_SC_EEENS5_IJNSA_ILi0EEESY_SY_EEEEENS5_IJNS4_10UnderscoreES11_S11_EEEEENS4_18SM100_TMA_2SM_LOADENS4_14ComposedLayoutINS4_7SwizzleILi3ELi4ELi3EEENS4_18smem_ptr_flag_bitsILi8EEENSW_INS5_IJNSA_ILi8EEESG_EEENS5_IJSG_SC_EEEEEEEvNS4_8identityENS4_28SM100_TMA_2SM_LOAD_MULTICASTES1E_vS1F_EENS_8epilogue10collective18CollectiveEpilogueINS1I_23Sm100TmaWarpSpecializedILi4ELi2ELi64ELb0ELb0EEEJNS5_IJSG_SF_SG_EEENS5_IJNSW_ISG_SC_EENSW_INSA_ILi64EEESC_EEEEESI_SJ_SI_SJ_NS1I_6fusion15FusionCallbacksIS1M_NS1S_17LinearCombinationISI_fSI_fLNS_15FloatRoundStyleE2EEES1N_S1R_JEEENS4_5SM1004TMEM4LOAD26SM100_TMEM_LOAD_32dp32b64xENS4_13SM90_TMA_LOADENS15_INS16_ILi2ELi4ELi3EEES19_NSW_INS5_IJS1A_S1P_EEENS5_IJS1P_SC_EEEEEEENS4_39AutoVectorizingCopyWithAssumedAlignmentILi128EEENS4_14SM90_TMA_STOREES27_S29_S29_EEEvvEEEEvNT_6ParamsE)
        /*0a6c*/ 	.short	0x0380
        /*0a6e*/ 	.short	0x0800


	//----- nvinfo : EIATTR_SW_WAR
	.align		4
.L_56:
        /*0a70*/ 	.byte	0x04, 0x36
        /*0a72*/ 	.short	(.L_58 - .L_57)
.L_57:
        /*0a74*/ 	.word	0x00000008
.L_58:


//--------------------- .nv.callgraph             --------------------------
	.section	.nv.callgraph,"",@"SHT_CUDA_CALLGRAPH"
	.align	4
	.sectionentsize	8
	.align		4
        /*0000*/ 	.word	0x00000000
	.align		4
        /*0004*/ 	.word	0xffffffff
	.align		4
        /*0008*/ 	.word	index@(_ZN7cutlass13device_kernelINS_4gemm6kernel13GemmUniversalIN4cute5tupleIJiiiiEEENS1_10collective13CollectiveMmaINS1_35MainloopSm100TmaUmmaWarpSpecializedILi5ELi2ELi2ENS5_IJNS4_1CILi4EEENSA_ILi1EEESC_EEEEENS5_IJNSA_ILi256EEESF_NSA_ILi128EEEEEENS_12float_e5m2_tENS5_IJlSC_lEEESI_SJ_NS4_8TiledMMAINS4_8MMA_AtomIJNS4_10MMA_TraitsINS4_25SM100_MMA_F8F6F4_2x1SM_SSEJSI_SI_fSF_SF_NS4_17integral_constantINS4_4UMMA5MajorELSQ_0EEESR_NSO_INSP_7ScaleInELSS_0EEEST_EEEEEENS4_6LayoutINS5_IJSC_SC_SC_EEENS5_IJNSA_ILi0EEESY_SY_EEEEENS5_IJNS4_10UnderscoreES11_S11_EEEEENS4_18SM100_TMA_2SM_LOADENS4_14ComposedLayoutINS4_7SwizzleILi3ELi4ELi3EEENS4_18smem_ptr_flag_bitsILi8EEENSW_INS5_IJNSA_ILi8EEESG_EEENS5_IJSG_SC_EEEEEEEvNS4_8identityENS4_28SM100_TMA_2SM_LOAD_MULTICASTES1E_vS1F_EENS_8epilogue10collective18CollectiveEpilogueINS1I_23Sm100TmaWarpSpecializedILi4ELi2ELi64ELb0ELb0EEEJNS5_IJSG_SF_SG_EEENS5_IJNSW_ISG_SC_EENSW_INSA_ILi64EEESC_EEEEESI_SJ_SI_SJ_NS1I_6fusion15FusionCallbacksIS1M_NS1S_17LinearCombinationISI_fSI_fLNS_15FloatRoundStyleE2EEES1N_S1R_JEEENS4_5SM1004TMEM4LOAD26SM100_TMEM_LOAD_32dp32b64xENS4_13SM90_TMA_LOADENS15_INS16_ILi2ELi4ELi3EEES19_NSW_INS5_IJS1A_S1P_EEENS5_IJS1P_SC_EEEEEEENS4_39AutoVectorizingCopyWithAssumedAlignmentILi128EEENS4_14SM90_TMA_STOREES27_S29_S29_EEEvvEEEEvNT_6ParamsE)
	.align		4
        /*000c*/ 	.word	index@(__assertfail)
	.align		4
        /*0010*/ 	.word	0x00000000
	.align		4
        /*0014*/ 	.word	0xfffffffe
	.align		4
        /*0018*/ 	.word	0x00000000
	.align		4
        /*001c*/ 	.word	0xfffffffd
	.align		4
        /*0020*/ 	.word	0x00000000
	.align		4
        /*0024*/ 	.word	0xfffffffc


//--------------------- .nv.constant4             --------------------------
	.section	.nv.constant4,"a",@progbits
	.align	8
	.align		8
.nv.constant4:
        /*0000*/ 	.dword	__assertfail
	.align		8
        /*0008*/ 	.dword	__unnamed_1
	.align		8
        /*0010*/ 	.dword	__unnamed_2
	.align		8
        /*0018*/ 	.dword	__unnamed_3
	.align		8
        /*0020*/ 	.dword	_ZN40_INTERNAL_a79a8e32_4_k_cu_8f99ff1d_225314cuda3std3__45__cpo5beginE
	.align		8
        /*0028*/ 	.dword	_ZN40_INTERNAL_a79a8e32_4_k_cu_8f99ff1d_225314cuda3std3__45__cpo3endE
	.align		8
        /*0030*/ 	.dword	_ZN40_INTERNAL_a79a8e32_4_k_cu_8f99ff1d_225314cuda3std3__45__cpo6cbeginE
	.align		8
        /*0038*/ 	.dword	_ZN40_INTERNAL_a79a8e32_4_k_cu_8f99ff1d_225314cuda3std3__45__cpo4cendE
	.align		8
        /*0040*/ 	.dword	_ZN40_INTERNAL_a79a8e32_4_k_cu_8f99ff1d_225314cuda3std3__442_GLOBAL__N__a79a8e32_4_k_cu_8f99ff1d_225316ignoreE
	.align		8
        /*0048*/ 	.dword	_ZN40_INTERNAL_a79a8e32_4_k_cu_8f99ff1d_225314cuda3std3__419piecewise_constructE
	.align		8
        /*0050*/ 	.dword	_ZN40_INTERNAL_a79a8e32_4_k_cu_8f99ff1d_225314cuda3std3__48in_placeE
	.align		8
        /*0058*/ 	.dword	_ZN40_INTERNAL_a79a8e32_4_k_cu_8f99ff1d_225314cuda3std6ranges3__45__cpo4swapE
	.align		8
        /*0060*/ 	.dword	_ZN40_INTERNAL_a79a8e32_4_k_cu_8f99ff1d_225314cuda3std6ranges3__45__cpo9iter_moveE
	.align		8
        /*0068*/ 	.dword	_ZN40_INTERNAL_a79a8e32_4_k_cu_8f99ff1d_225314cute7productE
	.align		8
        /*0070*/ 	.dword	_ZN40_INTERNAL_a79a8e32_4_k_cu_8f99ff1d_225314cute1_E
	.align		8
        /*0078*/ 	.dword	$str$25
	.align		8
        /*0080*/ 	.dword	$str$26
	.align		8
        /*0088*/ 	.dword	$str$27
	.align		8
        /*0090*/ 	.dword	$str$28


//--------------------- .text._ZN7cutlass13device_kernelINS_4gemm6kernel13GemmUniversalIN4cute5tupleIJiiiiEEENS1_10collective13CollectiveMmaINS1_35MainloopSm100TmaUmmaWarpSpecializedILi5ELi2ELi2ENS5_IJNS4_1CILi4EEENSA_ILi1EEESC_EEEEENS5_IJNSA_ILi256EEESF_NSA_ILi128EEEEEENS_12float_e5m2_tENS5_IJlSC_lEEESI_SJ_NS4_8TiledMMAINS4_8MMA_AtomIJNS4_10MMA_TraitsINS4_25SM100_MMA_F8F6F4_2x1SM_SSEJSI_SI_fSF_SF_NS4_17integral_constantINS4_4UMMA5MajorELSQ_0EEESR_NSO_INSP_7ScaleInELSS_0EEEST_EEEEEENS4_6LayoutINS5_IJSC_SC_SC_EEENS5_IJNSA_ILi0EEESY_SY_EEEEENS5_IJNS4_10UnderscoreES11_S11_EEEEENS4_18SM100_TMA_2SM_LOADENS4_14ComposedLayoutINS4_7SwizzleILi3ELi4ELi3EEENS4_18smem_ptr_flag_bitsILi8EEENSW_INS5_IJNSA_ILi8EEESG_EEENS5_IJSG_SC_EEEEEEEvNS4_8identityENS4_28SM100_TMA_2SM_LOAD_MULTICASTES1E_vS1F_EENS_8epilogue10collective18CollectiveEpilogueINS1I_23Sm100TmaWarpSpecializedILi4ELi2ELi64ELb0ELb0EEEJNS5_IJSG_SF_SG_EEENS5_IJNSW_ISG_SC_EENSW_INSA_ILi64EEESC_EEEEESI_SJ_SI_SJ_NS1I_6fusion15FusionCallbacksIS1M_NS1S_17LinearCombinationISI_fSI_fLNS_15FloatRoundStyleE2EEES1N_S1R_JEEENS4_5SM1004TMEM4LOAD26SM100_TMEM_LOAD_32dp32b64xENS4_13SM90_TMA_LOADENS15_INS16_ILi2ELi4ELi3EEES19_NSW_INS5_IJS1A_S1P_EEENS5_IJS1P_SC_EEEEEEENS4_39AutoVectorizingCopyWithAssumedAlignmentILi128EEENS4_14SM90_TMA_STOREES27_S29_S29_EEEvvEEEEvNT_6ParamsE --------------------------
	.section	.text._ZN7cutlass13device_kernelINS_4gemm6kernel13GemmUniversalIN4cute5tupleIJiiiiEEENS1_10collective13CollectiveMmaINS1_35MainloopSm100TmaUmmaWarpSpecializedILi5ELi2ELi2ENS5_IJNS4_1CILi4EEENSA_ILi1EEESC_EEEEENS5_IJNSA_ILi256EEESF_NSA_ILi128EEEEEENS_12float_e5m2_tENS5_IJlSC_lEEESI_SJ_NS4_8TiledMMAINS4_8MMA_AtomIJNS4_10MMA_TraitsINS4_25SM100_MMA_F8F6F4_2x1SM_SSEJSI_SI_fSF_SF_NS4_17integral_constantINS4_4UMMA5MajorELSQ_0EEESR_NSO_INSP_7ScaleInELSS_0EEEST_EEEEEENS4_6LayoutINS5_IJSC_SC_SC_EEENS5_IJNSA_ILi0EEESY_SY_EEEEENS5_IJNS4_10UnderscoreES11_S11_EEEEENS4_18SM100_TMA_2SM_LOADENS4_14ComposedLayoutINS4_7SwizzleILi3ELi4ELi3EEENS4_18smem_ptr_flag_bitsILi8EEENSW_INS5_IJNSA_ILi8EEESG_EEENS5_IJSG_SC_EEEEEEEvNS4_8identityENS4_28SM100_TMA_2SM_LOAD_MULTICASTES1E_vS1F_EENS_8epilogue10collective18CollectiveEpilogueINS1I_23Sm100TmaWarpSpecializedILi4ELi2ELi64ELb0ELb0EEEJNS5_IJSG_SF_SG_EEENS5_IJNSW_ISG_SC_EENSW_INSA_ILi64EEESC_EEEEESI_SJ_SI_SJ_NS1I_6fusion15FusionCallbacksIS1M_NS1S_17LinearCombinationISI_fSI_fLNS_15FloatRoundStyleE2EEES1N_S1R_JEEENS4_5SM1004TMEM4LOAD26SM100_TMEM_LOAD_32dp32b64xENS4_13SM90_TMA_LOADENS15_INS16_ILi2ELi4ELi3EEES19_NSW_INS5_IJS1A_S1P_EEENS5_IJS1P_SC_EEEEEEENS4_39AutoVectorizingCopyWithAssumedAlignmentILi128EEENS4_14SM90_TMA_STOREES27_S29_S29_EEEvvEEEEvNT_6ParamsE,"ax",@progbits
	.align	128
.text._ZN7cutlass13device_kernelINS_4gemm6kernel13GemmUniversalIN4cute5tupleIJiiiiEEENS1_10collective13CollectiveMmaINS1_35MainloopSm100TmaUmmaWarpSpecializedILi5ELi2ELi2ENS5_IJNS4_1CILi4EEENSA_ILi1EEESC_EEEEENS5_IJNSA_ILi256EEESF_NSA_ILi128EEEEEENS_12float_e5m2_tENS5_IJlSC_lEEESI_SJ_NS4_8TiledMMAINS4_8MMA_AtomIJNS4_10MMA_TraitsINS4_25SM100_MMA_F8F6F4_2x1SM_SSEJSI_SI_fSF_SF_NS4_17integral_constantINS4_4UMMA5MajorELSQ_0EEESR_NSO_INSP_7ScaleInELSS_0EEEST_EEEEEENS4_6LayoutINS5_IJSC_SC_SC_EEENS5_IJNSA_ILi0EEESY_SY_EEEEENS5_IJNS4_10UnderscoreES11_S11_EEEEENS4_18SM100_TMA_2SM_LOADENS4_14ComposedLayoutINS4_7SwizzleILi3ELi4ELi3EEENS4_18smem_ptr_flag_bitsILi8EEENSW_INS5_IJNSA_ILi8EEESG_EEENS5_IJSG_SC_EEEEEEEvNS4_8identityENS4_28SM100_TMA_2SM_LOAD_MULTICASTES1E_vS1F_EENS_8epilogue10collective18CollectiveEpilogueINS1I_23Sm100TmaWarpSpecializedILi4ELi2ELi64ELb0ELb0EEEJNS5_IJSG_SF_SG_EEENS5_IJNSW_ISG_SC_EENSW_INSA_ILi64EEESC_EEEEESI_SJ_SI_SJ_NS1I_6fusion15FusionCallbacksIS1M_NS1S_17LinearCombinationISI_fSI_fLNS_15FloatRoundStyleE2EEES1N_S1R_JEEENS4_5SM1004TMEM4LOAD26SM100_TMEM_LOAD_32dp32b64xENS4_13SM90_TMA_LOADENS15_INS16_ILi2ELi4ELi3EEES19_NSW_INS5_IJS1A_S1P_EEENS5_IJS1P_SC_EEEEEEENS4_39AutoVectorizingCopyWithAssumedAlignmentILi128EEENS4_14SM90_TMA_STOREES27_S29_S29_EEEvvEEEEvNT_6ParamsE:
        .type           _ZN7cutlass13device_kernelINS_4gemm6kernel13GemmUniversalIN4cute5tupleIJiiiiEEENS1_10collective13CollectiveMmaINS1_35MainloopSm100TmaUmmaWarpSpecializedILi5ELi2ELi2ENS5_IJNS4_1CILi4EEENSA_ILi1EEESC_EEEEENS5_IJNSA_ILi256EEESF_NSA_ILi128EEEEEENS_12float_e5m2_tENS5_IJlSC_lEEESI_SJ_NS4_8TiledMMAINS4_8MMA_AtomIJNS4_10MMA_TraitsINS4_25SM100_MMA_F8F6F4_2x1SM_SSEJSI_SI_fSF_SF_NS4_17integral_constantINS4_4UMMA5MajorELSQ_0EEESR_NSO_INSP_7ScaleInELSS_0EEEST_EEEEEENS4_6LayoutINS5_IJSC_SC_SC_EEENS5_IJNSA_ILi0EEESY_SY_EEEEENS5_IJNS4_10UnderscoreES11_S11_EEEEENS4_18SM100_TMA_2SM_LOADENS4_14ComposedLayoutINS4_7SwizzleILi3ELi4ELi3EEENS4_18smem_ptr_flag_bitsILi8EEENSW_INS5_IJNSA_ILi8EEESG_EEENS5_IJSG_SC_EEEEEEEvNS4_8identityENS4_28SM100_TMA_2SM_LOAD_MULTICASTES1E_vS1F_EENS_8epilogue10collective18CollectiveEpilogueINS1I_23Sm100TmaWarpSpecializedILi4ELi2ELi64ELb0ELb0EEEJNS5_IJSG_SF_SG_EEENS5_IJNSW_ISG_SC_EENSW_INSA_ILi64EEESC_EEEEESI_SJ_SI_SJ_NS1I_6fusion15FusionCallbacksIS1M_NS1S_17LinearCombinationISI_fSI_fLNS_15FloatRoundStyleE2EEES1N_S1R_JEEENS4_5SM1004TMEM4LOAD26SM100_TMEM_LOAD_32dp32b64xENS4_13SM90_TMA_LOADENS15_INS16_ILi2ELi4ELi3EEES19_NSW_INS5_IJS1A_S1P_EEENS5_IJS1P_SC_EEEEEEENS4_39AutoVectorizingCopyWithAssumedAlignmentILi128EEENS4_14SM90_TMA_STOREES27_S29_S29_EEEvvEEEEvNT_6ParamsE,@function
        .size           _ZN7cutlass13device_kernelINS_4gemm6kernel13GemmUniversalIN4cute5tupleIJiiiiEEENS1_10collective13CollectiveMmaINS1_35MainloopSm100TmaUmmaWarpSpecializedILi5ELi2ELi2ENS5_IJNS4_1CILi4EEENSA_ILi1EEESC_EEEEENS5_IJNSA_ILi256EEESF_NSA_ILi128EEEEEENS_12float_e5m2_tENS5_IJlSC_lEEESI_SJ_NS4_8TiledMMAINS4_8MMA_AtomIJNS4_10MMA_TraitsINS4_25SM100_MMA_F8F6F4_2x1SM_SSEJSI_SI_fSF_SF_NS4_17integral_constantINS4_4UMMA5MajorELSQ_0EEESR_NSO_INSP_7ScaleInELSS_0EEEST_EEEEEENS4_6LayoutINS5_IJSC_SC_SC_EEENS5_IJNSA_ILi0EEESY_SY_EEEEENS5_IJNS4_10UnderscoreES11_S11_EEEEENS4_18SM100_TMA_2SM_LOADENS4_14ComposedLayoutINS4_7SwizzleILi3ELi4ELi3EEENS4_18smem_ptr_flag_bitsILi8EEENSW_INS5_IJNSA_ILi8EEESG_EEENS5_IJSG_SC_EEEEEEEvNS4_8identityENS4_28SM100_TMA_2SM_LOAD_MULTICASTES1E_vS1F_EENS_8epilogue10collective18CollectiveEpilogueINS1I_23Sm100TmaWarpSpecializedILi4ELi2ELi64ELb0ELb0EEEJNS5_IJSG_SF_SG_EEENS5_IJNSW_ISG_SC_EENSW_INSA_ILi64EEESC_EEEEESI_SJ_SI_SJ_NS1I_6fusion15FusionCallbacksIS1M_NS1S_17LinearCombinationISI_fSI_fLNS_15FloatRoundStyleE2EEES1N_S1R_JEEENS4_5SM1004TMEM4LOAD26SM100_TMEM_LOAD_32dp32b64xENS4_13SM90_TMA_LOADENS15_INS16_ILi2ELi4ELi3EEES19_NSW_INS5_IJS1A_S1P_EEENS5_IJS1P_SC_EEEEEEENS4_39AutoVectorizingCopyWithAssumedAlignmentILi128EEENS4_14SM90_TMA_STOREES27_S29_S29_EEEvvEEEEvNT_6ParamsE,(.L_x_191 - _ZN7cutlass13device_kernelINS_4gemm6kernel13GemmUniversalIN4cute5tupleIJiiiiEEENS1_10collective13CollectiveMmaINS1_35MainloopSm100TmaUmmaWarpSpecializedILi5ELi2ELi2ENS5_IJNS4_1CILi4EEENSA_ILi1EEESC_EEEEENS5_IJNSA_ILi256EEESF_NSA_ILi128EEEEEENS_12float_e5m2_tENS5_IJlSC_lEEESI_SJ_NS4_8TiledMMAINS4_8MMA_AtomIJNS4_10MMA_TraitsINS4_25SM100_MMA_F8F6F4_2x1SM_SSEJSI_SI_fSF_SF_NS4_17integral_constantINS4_4UMMA5MajorELSQ_0EEESR_NSO_INSP_7ScaleInELSS_0EEEST_EEEEEENS4_6LayoutINS5_IJSC_SC_SC_EEENS5_IJNSA_ILi0EEESY_SY_EEEEENS5_IJNS4_10UnderscoreES11_S11_EEEEENS4_18SM100_TMA_2SM_LOADENS4_14ComposedLayoutINS4_7SwizzleILi3ELi4ELi3EEENS4_18smem_ptr_flag_bitsILi8EEENSW_INS5_IJNSA_ILi8EEESG_EEENS5_IJSG_SC_EEEEEEEvNS4_8identityENS4_28SM100_TMA_2SM_LOAD_MULTICASTES1E_vS1F_EENS_8epilogue10collective18CollectiveEpilogueINS1I_23Sm100TmaWarpSpecializedILi4ELi2ELi64ELb0ELb0EEEJNS5_IJSG_SF_SG_EEENS5_IJNSW_ISG_SC_EENSW_INSA_ILi64EEESC_EEEEESI_SJ_SI_SJ_NS1I_6fusion15FusionCallbacksIS1M_NS1S_17LinearCombinationISI_fSI_fLNS_15FloatRoundStyleE2EEES1N_S1R_JEEENS4_5SM1004TMEM4LOAD26SM100_TMEM_LOAD_32dp32b64xENS4_13SM90_TMA_LOADENS15_INS16_ILi2ELi4ELi3EEES19_NSW_INS5_IJS1A_S1P_EEENS5_IJS1P_SC_EEEEEEENS4_39AutoVectorizingCopyWithAssumedAlignmentILi128EEENS4_14SM90_TMA_STOREES27_S29_S29_EEEvvEEEEvNT_6ParamsE)
        .other          _ZN7cutlass13device_kernelINS_4gemm6kernel13GemmUniversalIN4cute5tupleIJiiiiEEENS1_10collective13CollectiveMmaINS1_35MainloopSm100TmaUmmaWarpSpecializedILi5ELi2ELi2ENS5_IJNS4_1CILi4EEENSA_ILi1EEESC_EEEEENS5_IJNSA_ILi256EEESF_NSA_ILi128EEEEEENS_12float_e5m2_tENS5_IJlSC_lEEESI_SJ_NS4_8TiledMMAINS4_8MMA_AtomIJNS4_10MMA_TraitsINS4_25SM100_MMA_F8F6F4_2x1SM_SSEJSI_SI_fSF_SF_NS4_17integral_constantINS4_4UMMA5MajorELSQ_0EEESR_NSO_INSP_7ScaleInELSS_0EEEST_EEEEEENS4_6LayoutINS5_IJSC_SC_SC_EEENS5_IJNSA_ILi0EEESY_SY_EEEEENS5_IJNS4_10UnderscoreES11_S11_EEEEENS4_18SM100_TMA_2SM_LOADENS4_14ComposedLayoutINS4_7SwizzleILi3ELi4ELi3EEENS4_18smem_ptr_flag_bitsILi8EEENSW_INS5_IJNSA_ILi8EEESG_EEENS5_IJSG_SC_EEEEEEEvNS4_8identityENS4_28SM100_TMA_2SM_LOAD_MULTICASTES1E_vS1F_EENS_8epilogue10collective18CollectiveEpilogueINS1I_23Sm100TmaWarpSpecializedILi4ELi2ELi64ELb0ELb0EEEJNS5_IJSG_SF_SG_EEENS5_IJNSW_ISG_SC_EENSW_INSA_ILi64EEESC_EEEEESI_SJ_SI_SJ_NS1I_6fusion15FusionCallbacksIS1M_NS1S_17LinearCombinationISI_fSI_fLNS_15FloatRoundStyleE2EEES1N_S1R_JEEENS4_5SM1004TMEM4LOAD26SM100_TMEM_LOAD_32dp32b64xENS4_13SM90_TMA_LOADENS15_INS16_ILi2ELi4ELi3EEES19_NSW_INS5_IJS1A_S1P_EEENS5_IJS1P_SC_EEEEEEENS4_39AutoVectorizingCopyWithAssumedAlignmentILi128EEENS4_14SM90_TMA_STOREES27_S29_S29_EEEvvEEEEvNT_6ParamsE,@"STO_CUDA_ENTRY STV_DEFAULT"
_ZN7cutlass13device_kernelINS_4gemm6kernel13GemmUniversalIN4cute5tupleIJiiiiEEENS1_10collective13CollectiveMmaINS1_35MainloopSm100TmaUmmaWarpSpecializedILi5ELi2ELi2ENS5_IJNS4_1CILi4EEENSA_ILi1EEESC_EEEEENS5_IJNSA_ILi256EEESF_NSA_ILi128EEEEEENS_12float_e5m2_tENS5_IJlSC_lEEESI_SJ_NS4_8TiledMMAINS4_8MMA_AtomIJNS4_10MMA_TraitsINS4_25SM100_MMA_F8F6F4_2x1SM_SSEJSI_SI_fSF_SF_NS4_17integral_constantINS4_4UMMA5MajorELSQ_0EEESR_NSO_INSP_7ScaleInELSS_0EEEST_EEEEEENS4_6LayoutINS5_IJSC_SC_SC_EEENS5_IJNSA_ILi0EEESY_SY_EEEEENS5_IJNS4_10UnderscoreES11_S11_EEEEENS4_18SM100_TMA_2SM_LOADENS4_14ComposedLayoutINS4_7SwizzleILi3ELi4ELi3EEENS4_18smem_ptr_flag_bitsILi8EEENSW_INS5_IJNSA_ILi8EEESG_EEENS5_IJSG_SC_EEEEEEEvNS4_8identityENS4_28SM100_TMA_2SM_LOAD_MULTICASTES1E_vS1F_EENS_8epilogue10collective18CollectiveEpilogueINS1I_23Sm100TmaWarpSpecializedILi4ELi2ELi64ELb0ELb0EEEJNS5_IJSG_SF_SG_EEENS5_IJNSW_ISG_SC_EENSW_INSA_ILi64EEESC_EEEEESI_SJ_SI_SJ_NS1I_6fusion15FusionCallbacksIS1M_NS1S_17LinearCombinationISI_fSI_fLNS_15FloatRoundStyleE2EEES1N_S1R_JEEENS4_5SM1004TMEM4LOAD26SM100_TMEM_LOAD_32dp32b64xENS4_13SM90_TMA_LOADENS15_INS16_ILi2ELi4ELi3EEES19_NSW_INS5_IJS1A_S1P_EEENS5_IJS1P_SC_EEEEEEENS4_39AutoVectorizingCopyWithAssumedAlignmentILi128EEENS4_14SM90_TMA_STOREES27_S29_S29_EEEvvEEEEvNT_6ParamsE:
[----:B------:R-:W1:Y:S01]  /*0000*/  LDC R1, c[0x0][0x37c] ;  /* 0x0000df00ff017b82 */ /* 0x000e620000000800 */
[----:B------:R-:W2:Y:S01]  /*0010*/  S2R R172, SR_TID.X ;  /* 0x0000000000ac7919 */ /* 0x000ea20000002100 */
[----:B------:R-:W3:Y:S06]  /*0020*/  LDCU.64 UR8, c[0x0][0x890] ;  /* 0x00011200ff0877ac */ /* 0x000eec0008000a00 */
[----:B------:R-:W4:Y:S01]  /*0030*/  S2UR UR45, SR_CgaCtaId ;  /* 0x00000000002d79c3 */ /* 0x000f220000008800 */
[----:B------:R-:W-:Y:S02]  /*0040*/  PRMT R158, RZ, 0x7610, R158 ;  /* 0x00007610ff9e7816 */ /* 0x000fe4000000009e */
[----:B------:R-:W-:Y:S01]  /*0050*/  ELECT P1, URZ, PT ;  /* 0x0000000000ff782f */ /* 0x000fe20003820000 */
[----:B---3--:R-:W-:-:S04]  /*0060*/  UISETP.NE.U32.AND UP0, UPT, UR8, URZ, UPT ;  /* 0x000000ff0800728c */ /* 0x008fc8000bf05070 */
[----:B------:R-:W-:Y:S02]  /*0070*/  UISETP.NE.AND.EX UP0, UPT, UR9, URZ, UPT, UP0 ;  /* 0x000000ff0900728c */ /* 0x000fe4000bf05300 */
[----:B----4-:R-:W-:Y:S02]  /*0080*/  ULOP3.LUT UR48, UR45, 0x1, URZ, 0xc0, !UPT ;  /* 0x000000012d307892 */ /* 0x010fe4000f8ec0ff */
[----:B------:R-:W-:Y:S01]  /*0090*/  ULOP3.LUT UR49, UR45, 0x1, URZ, 0x3c, !UPT ;  /* 0x000000012d317892 */ /* 0x000fe2000f8e3cff */
[----:B--2---:R-:W-:-:S05]  /*00a0*/  SHF.R.U32.HI R159, RZ, 0x5, R172 ;  /* 0x00000005ff9f7819 */ /* 0x004fca00000116ac */
[----:B------:R-:W2:Y:S02]  /*00b0*/  SHFL.IDX PT, R0, R159, RZ, 0x1f ;  /* 0x00001fff9f007589 */ /* 0x000ea400000e0000 */
[----:B--2---:R-:W-:Y:S01]  /*00c0*/  R2UR UR18, R0 ;  /* 0x00000000001272ca */ /* 0x004fe200000e0000 */
[----:B-1----:R-:W-:-:S14]  /*00d0*/  BRA.U UP0, `(.L_x_0) ;  /* 0x0000000100307547 */ /* 0x002fdc000b800000 */
[----:B------:R-:W1:Y:S02]  /*00e0*/  LDCU.64 UR4, c[0x0][0x888] ;  /* 0x00011100ff0477ac */ /* 0x000e640008000a00 */
[----:B-1----:R-:W-:-:S04]  /*00f0*/  UISETP.NE.U32.AND UP0, UPT, UR4, URZ, UPT ;  /* 0x000000ff0400728c */ /* 0x002fc8000bf05070 */
[----:B------:R-:W-:-:S09]  /*0100*/  UISETP.NE.AND.EX UP0, UPT, UR5, URZ, UPT, UP0 ;  /* 0x000000ff0500728c */ /* 0x000fd2000bf05300 */
[----:B------:R-:W-:Y:S05]  /*0110*/  BRA.U !UP0, `(.L_x_1) ;  /* 0x0000000108147547 */ /* 0x000fea000b800000 */
[----:B------:R-:W1:Y:S01]  /*0120*/  LDC.64 R2, c[0x0][0x888] ;  /* 0x00022200ff027b82 */ /* 0x000e620000000a00 */
[----:B------:R-:W1:Y:S02]  /*0130*/  LDCU.64 UR4, c[0x0][0x358] ;  /* 0x00006b00ff0477ac */ /* 0x000e640008000a00 */
[----:B-1----:R1:W5:Y:S01]  /*0140*/  LDG.E R73, desc[UR4][R2.64] ;  /* 0x0000000402497981 */ /* 0x002362000c1e1900 */
[----:B------:R-:W-:Y:S01]  /*0150*/  HFMA2 R158, -RZ, RZ, 0, 5.9604644775390625e-08 ;  /* 0x00000001ff9e7431 */ /* 0x000fe200000001ff */
[----:B------:R-:W-:Y:S05]  /*0160*/  BRA `(.L_x_0) ;  /* 0x00000000000c7947 */ /* 0x000fea0003800000 */
.L_x_1:
[----:B------:R-:W1:Y:S01]  /*0170*/  LDCU UR4, c[0x0][0x880] ;  /* 0x00011000ff0477ac */ /* 0x000e620008000800 */
[----:B------:R-:W-:Y:S01]  /*0180*/  HFMA2 R158, -RZ, RZ, 0, 5.9604644775390625e-08 ;  /* 0x00000001ff9e7431 */ /* 0x000fe200000001ff */
[----:B-1----:R-:W-:-:S07]  /*0190*/  MOV R73, UR4 ;  /* 0x0000000400497c02 */ /* 0x002fce0008000f00 */
.L_x_0:
[----:B------:R-:W2:Y:S02]  /*01a0*/  LDCU.64 UR4, c[0x0][0x8b0] ;  /* 0x00011600ff0477ac */ /* 0x000ea40008000a00 */
[----:B--2---:R-:W-:-:S04]  /*01b0*/  UISETP.NE.U32.AND UP0, UPT, UR4, URZ, UPT ;  /* 0x000000ff0400728c */ /* 0x004fc8000bf05070 */
[----:B------:R-:W-:-:S09]  /*01c0*/  UISETP.NE.AND.EX UP0, UPT, UR5, URZ, UPT, UP0 ;  /* 0x000000ff0500728c */ /* 0x000fd2000bf05300 */
[----:B------:R-:W-:Y:S05]  /*01d0*/  BRA.U UP0, `(.L_x_2) ;  /* 0x0000000100287547 */ /* 0x000fea000b800000 */
[----:B------:R-:W2:Y:S02]  /*01e0*/  LDCU.64 UR4, c[0x0][0x8a8] ;  /* 0x00011500ff0477ac */ /* 0x000ea40008000a00 */
[----:B--2---:R-:W-:-:S04]  /*01f0*/  UISETP.NE.U32.AND UP0, UPT, UR4, URZ, UPT ;  /* 0x000000ff0400728c */ /* 0x004fc8000bf05070 */
[----:B------:R-:W-:-:S09]  /*0200*/  UISETP.NE.AND.EX UP0, UPT, UR5, URZ, UPT, UP0 ;  /* 0x000000ff0500728c */ /* 0x000fd2000bf05300 */
[----:B------:R-:W-:Y:S05]  /*0210*/  BRA.U !UP0, `(.L_x_3) ;  /* 0x0000000108107547 */ /* 0x000fea000b800000 */
[----:B------:R-:W2:Y:S01]  /*0220*/  LDC.64 R70, c[0x0][0x8a8] ;  /* 0x00022a00ff467b82 */ /* 0x000ea20000000a00 */
[----:B------:R-:W2:Y:S02]  /*0230*/  LDCU.64 UR4, c[0x0][0x358] ;  /* 0x00006b00ff0477ac */ /* 0x000ea40008000a00 */
[----:B--2---:R2:W5:Y:S01]  /*0240*/  LDG.E R70, desc[UR4][R70.64] ;  /* 0x0000000446467981 */ /* 0x004562000c1e1900 */
[----:B------:R-:W-:Y:S05]  /*0250*/  BRA `(.L_x_2) ;  /* 0x0000000000087947 */ /* 0x000fea0003800000 */
.L_x_3:
[----:B------:R-:W2:Y:S02]  /*0260*/  LDCU UR4, c[0x0][0x8a0] ;  /* 0x00011400ff0477ac */ /* 0x000ea40008000800 */
[----:B--2---:R-:W-:Y:S02]  /*0270*/  MOV R70, UR4 ;  /* 0x0000000400467c02 */ /* 0x004fe40008000f00 */
.L_x_2:
[----:B------:R-:W-:Y:S01]  /*0280*/  IMAD.U32 R0, RZ, RZ, UR18 ;  /* 0x00000012ff007e24 */ /* 0x000fe2000f8e00ff */
[----:B------:R-:W-:Y:S04]  /*0290*/  BSSY.RECONVERGENT B0, `(.L_x_4) ;  /* 0x000000c000007945 */ /* 0x000fe80003800200 */
[C---:B------:R-:W-:Y:S02]  /*02a0*/  ISETP.NE.OR P2, PT, R0.reuse, 0x1, !P1 ;  /* 0x000000010000780c */ /* 0x040fe40004f45670 */
[----:B------:R-:W-:-:S11]  /*02b0*/  ISETP.NE.OR P0, PT, R0, 0x3, !P1 ;  /* 0x000000030000780c */ /* 0x000fd60004f05670 */
[----:B------:R-:W-:Y:S05]  /*02c0*/  @P2 BRA `(.L_x_5) ;  /* 0x0000000000202947 */ /* 0x000fea0003800000 */
[----:B------:R-:W3:Y:S02]  /*02d0*/  LDCU.64 UR4, c[0x0][0x348] ;  /* 0x00006900ff0477ac */ /* 0x000ee40008000a00 */
[----:B---3--:R-:W-:Y:S02]  /*02e0*/  UIADD3 UR6, UP1, UPT, UR4, 0x80, URZ ;  /* 0x0000008004067890 */ /* 0x008fe4000ff3e0ff */
[----:B------:R-:W-:Y:S02]  /*02f0*/  UIADD3 UR4, UP0, UPT, UR4, 0x180, URZ ;  /* 0x0000018004047890 */ /* 0x000fe4000ff1e0ff */
[----:B------:R-:W-:Y:S02]  /*0300*/  UIADD3.X UR7, UPT, UPT, URZ, UR5, URZ, UP1, !UPT ;  /* 0x00000005ff077290 */ /* 0x000fe40008ffe4ff */
[----:B------:R-:W-:-:S07]  /*0310*/  UIADD3.X UR5, UPT, UPT, URZ, UR5, URZ, UP0, !UPT ;  /* 0x00000005ff057290 */ /* 0x000fce00087fe4ff */
[----:B------:R3:W-:Y:S02]  /*0320*/  UTMACCTL.PF [UR6] ;  /* 0x00000000060079b9 */ /* 0x0007e40008040000 */
[----:B------:R3:W-:Y:S02]  /*0330*/  UTMACCTL.PF [UR4] ;  /* 0x00000000040079b9 */ /* 0x0007e40008040000 */
[----:B---3--:R-:W-:Y:S01]  /*0340*/  NOP ;  /* 0x0000000000007918 */ /* 0x008fe20000000000 */
.L_x_5:
[----:B------:R-:W-:Y:S05]  /*0350*/  BSYNC.RECONVERGENT B0 ;  /* 0x0000000000007941 */ /* 0x000fea0003800200 */
.L_x_4:
[----:B------:R-:W-:Y:S04]  /*0360*/  BSSY.RECONVERGENT B0, `(.L_x_6) ;  /* 0x000000a000007945 */ /* 0x000fe80003800200 */
        /* <DEDUP_REMOVED lines=9> */
.L_x_7:
[----:B------:R-:W-:Y:S05]  /*0400*/  BSYNC.RECONVERGENT B0 ;  /* 0x0000000000007941 */ /* 0x000fea0003800200 */
.L_x_6:
[----:B------:R-:W3:Y:S01]  /*0410*/  LDCU.64 UR4, c[0x0][0x888] ;  /* 0x00011100ff0477ac */ /* 0x000ee20008000a00 */
[----:B------:R-:W-:Y:S02]  /*0420*/  UISETP.EQ.U32.AND UP2, UPT, UR8, URZ, UPT ;  /* 0x000000ff0800728c */ /* 0x000fe4000bf42070 */
[----:B------:R-:W-:Y:S02]  /*0430*/  UPLOP3.LUT UP4, UPT, UPT, UPT, UPT, 0x80, 0x8 ;  /* 0x000000000008789c */ /* 0x000fe40003f8f070 */
[----:B---3--:R-:W-:-:S04]  /*0440*/  UISETP.NE.U32.AND UP0, UPT, UR4, URZ, UPT ;  /* 0x000000ff0400728c */ /* 0x008fc8000bf05070 */
[----:B------:R-:W-:-:S04]  /*0450*/  UISETP.NE.AND.EX UP1, UPT, UR5, URZ, UPT, UP0 ;  /* 0x000000ff0500728c */ /* 0x000fc8000bf25300 */
[----:B------:R-:W-:-:S04]  /*0460*/  UISETP.EQ.OR.EX UP3, UPT, UR9, URZ, !UP1, UP2 ;  /* 0x000000ff0900728c */ /* 0x000fc8000cf62720 */
[----:B------:R-:W-:-:S06]  /*0470*/  UP2UR UR4, UPR, URZ, 0x8 ;  /* 0x00000008ff047883 */ /* 0x000fcc0008000000 */
[----:B------:R-:W-:Y:S01]  /*0480*/  MOV R162, UR4 ;  /* 0x0000000400a27c02 */ /* 0x000fe20008000f00 */
[----:B------:R-:W-:Y:S06]  /*0490*/  BRA.U !UP3, `(.L_x_8) ;  /* 0x000000010b207547 */ /* 0x000fec000b800000 */
[----:B------:R-:W-:Y:S01]  /*04a0*/  UISETP.NE.U32.AND UP2, UPT, UR8, URZ, UPT ;  /* 0x000000ff0800728c */ /* 0x000fe2000bf45070 */
[----:B-----5:R-:W-:Y:S01]  /*04b0*/  FSETP.NEU.AND P0, PT, R73, RZ, PT ;  /* 0x000000ff4900720b */ /* 0x020fe20003f0d000 */
[----:B------:R-:W-:Y:S02]  /*04c0*/  USEL UR4, URZ, 0xffffffff, UP1 ;  /* 0xffffffffff047887 */ /* 0x000fe40008800000 */
[----:B------:R-:W-:-:S10]  /*04d0*/  UISETP.NE.AND.EX UP2, UPT, UR9, URZ, UPT, UP2 ;  /* 0x000000ff0900728c */ /* 0x000fd4000bf45320 */
[----:B------:R-:W-:Y:S01]  /*04e0*/  VOTEU.ANY UP0, P0 ;  /* 0x0000000000ff7886 */ /* 0x000fe20000000100 */
[----:B------:R-:W-:-:S04]  /*04f0*/  @!UP2 USEL UR4, URZ, 0xffffffff, UP0 ;  /* 0xffffffffff04a887 */ /* 0x000fc80008000000 */
[----:B------:R-:W-:-:S04]  /*0500*/  ULOP3.LUT UR4, UR4, 0x1, URZ, 0xc0, !UPT ;  /* 0x0000000104047892 */ /* 0x000fc8000f8ec0ff */
[----:B------:R-:W-:-:S11]  /*0510*/  UISETP.NE.U32.AND UP4, UPT, UR4, 0x1, UPT ;  /* 0x000000010400788c */ /* 0x000fd6000bf85070 */
.L_x_8:
[----:B------:R-:W3:Y:S01]  /*0520*/  SHFL.IDX PT, R0, R159, RZ, 0x1f ;  /* 0x00001fff9f007589 */ /* 0x000ee200000e0000 */
[----:B------:R-:W-:-:S04]  /*0530*/  UISETP.NE.AND UP0, UPT, UR18, 0x2, UPT ;  /* 0x000000021200788c */ /* 0x000fc8000bf05270 */
[----:B------:R-:W-:Y:S02]  /*0540*/  UISETP.EQ.AND UP2, UPT, UR48, URZ, !UP0 ;  /* 0x000000ff3000728c */ /* 0x000fe4000c742270 */
[----:B------:R-:W-:-:S04]  /*0550*/  USEL UR46, URZ, 0x1, UP0 ;  /* 0x00000001ff2e7887 */ /* 0x000fc80008000000 */
[----:B------:R-:W-:Y:S02]  /*0560*/  PLOP3.LUT P3, PT, P1, PT, UP2, 0x80, 0x8 ;  /* 0x000000000008781c */ /* 0x000fe40000f6f028 */
[----:B---3--:R-:W-:-:S13]  /*0570*/  ISETP.NE.AND P0, PT, R0, RZ, PT ;  /* 0x000000ff0000720c */ /* 0x008fda0003f05270 */
[----:B------:R-:W-:Y:S05]  /*0580*/  @P0 BRA `(.L_x_9) ;  /* 0x00000000005c0947 */ /* 0x000fea0003800000 */
[----:B------:R-:W-:Y:S01]  /*0590*/  UMOV UR4, 0x400 ;  /* 0x0000040000047882 */ /* 0x000fe20000000000 */
[----:B------:R-:W-:Y:S01]  /*05a0*/  UMOV UR8, 0x1 ;  /* 0x0000000100087882 */ /* 0x000fe20000000000 */
[----:B------:R-:W-:Y:S01]  /*05b0*/  UMOV UR6, 0x2 ;  /* 0x0000000200067882 */ /* 0x000fe20000000000 */
[----:B------:R-:W-:Y:S02]  /*05c0*/  ULEA UR4, UR45, UR4, 0x18 ;  /* 0x000000042d047291 */ /* 0x000fe4000f8ec0ff */
[----:B------:R-:W-:-:S04]  /*05d0*/  UIADD3 UR8, UPT, UPT, -UR8, 0x100000, URZ ;  /* 0x0010000008087890 */ /* 0x000fc8000fffe1ff */
[----:B------:R-:W-:Y:S02]  /*05e0*/  USHF.L.U32 UR9, UR8, 0xb, URZ ;  /* 0x0000000b08097899 */ /* 0x000fe400080006ff */
[----:B------:R-:W-:Y:S02]  /*05f0*/  USHF.L.U32 UR8, UR8, 0x1, URZ ;  /* 0x0000000108087899 */ /* 0x000fe400080006ff */
[----:B------:R-:W-:-:S04]  /*0600*/  UIADD3 UR6, UPT, UPT, -UR6, 0x100000, URZ ;  /* 0x0010000006067890 */ /* 0x000fc8000fffe1ff */
[----:B------:R-:W-:Y:S02]  /*0610*/  USHF.L.U32 UR7, UR6, 0xb, URZ ;  /* 0x0000000b06077899 */ /* 0x000fe400080006ff */
[----:B------:R-:W-:Y:S01]  /*0620*/  USHF.L.U32 UR6, UR6, 0x1, URZ ;  /* 0x0000000106067899 */ /* 0x000fe200080006ff */
[----:B------:R-:W-:Y:S01]  /*0630*/  ELECT P0, URZ, PT ;  /* 0x0000000000ff782f */ /* 0x000fe20003800000 */
[----:B------:R-:W3:Y:S02]  /*0640*/  FENCE.VIEW.ASYNC.S ;  /* 0x00000000000073c6 */ /* 0x000ee40000000000 */
[----:B---3--:R3:W4:Y:S08]  /*0650*/  SYNCS.EXCH.64 URZ, [UR4], UR8 ;  /* 0x0000000804ff75b2 */ /* 0x0087300008000100 */
[----:B------:R3:W1:Y:S01]  /*0660*/  SYNCS.EXCH.64 URZ, [UR4+0x28], UR6 ;  /* 0x0000280604ff75b2 */ /* 0x0006620008000100 */
        /* <DEDUP_REMOVED lines=8> */
[----:B------:R-:W-:Y:S01]  /*06f0*/  NOP ;  /* 0x0000000000007918 */ /* 0x000fe20000000000 */
.L_x_9:
[----:B------:R-:W2:Y:S01]  /*0700*/  SHFL.IDX PT, R0, R159, RZ, 0x1f ;  /* 0x00001fff9f007589 */ /* 0x000ea200000e0000 */
[----:B------:R-:W-:Y:S01]  /*0710*/  NOP ;  /* 0x0000000000007918 */ /* 0x000fe20000000000 */
[----:B--2---:R-:W-:-:S13]  /*0720*/  ISETP.NE.AND P0, PT, R0, 0x1, PT ;  /* 0x000000010000780c */ /* 0x004fda0003f05270 */
[----:B------:R-:W-:Y:S05]  /*0730*/  @P0 BRA `(.L_x_10) ;  /* 0x0000000000540947 */ /* 0x000fea0003800000 */
[----:B---3--:R-:W-:Y:S01]  /*0740*/  UMOV UR4, 0x400 ;  /* 0x0000040000047882 */ /* 0x008fe20000000000 */
        /* <DEDUP_REMOVED lines=10> */
[----:B------:R-:W2:Y:S02]  /*07f0*/  FENCE.VIEW.ASYNC.S ;  /* 0x00000000000073c6 */ /* 0x000ea40000000000 */
[----:B--2---:R2:W3:Y:S08]  /*0800*/  SYNCS.EXCH.64 URZ, [UR4+0x50], UR8 ;  /* 0x0000500804ff75b2 */ /* 0x0044f00008000100 */
        /* <DEDUP_REMOVED lines=8> */
.L_x_10:
[----:B------:R-:W4:Y:S01]  /*0890*/  SHFL.IDX PT, R0, R159, RZ, 0x1f ;  /* 0x00001fff9f007589 */ /* 0x000f2200000e0000 */
[----:B------:R-:W-:Y:S01]  /*08a0*/  NOP ;  /* 0x0000000000007918 */ /* 0x000fe20000000000 */
[----:B----4-:R-:W-:-:S13]  /*08b0*/  ISETP.NE.AND P0, PT, R0, 0x3, PT ;  /* 0x000000030000780c */ /* 0x010fda0003f05270 */
[----:B------:R-:W-:Y:S05]  /*08c0*/  @P0 BRA `(.L_x_11) ;  /* 0x00000000002c0947 */ /* 0x000fea0003800000 */
[----:B--23--:R-:W-:Y:S01]  /*08d0*/  UMOV UR6, 0x400 ;  /* 0x0000040000067882 */ /* 0x00cfe20000000000 */
[----:B------:R-:W-:Y:S01]  /*08e0*/  UMOV UR4, 0x20 ;  /* 0x0000002000047882 */ /* 0x000fe20000000000 */
[----:B------:R-:W-:Y:S02]  /*08f0*/  ULEA UR6, UR45, UR6, 0x18 ;  /* 0x000000062d067291 */ /* 0x000fe4000f8ec0ff */
[----:B------:R-:W-:-:S04]  /*0900*/  UIADD3 UR4, UPT, UPT, -UR4, 0x100000, URZ ;  /* 0x0010000004047890 */ /* 0x000fc8000fffe1ff */
[----:B------:R-:W-:Y:S02]  /*0910*/  USHF.L.U32 UR5, UR4, 0xb, URZ ;  /* 0x0000000b04057899 */ /* 0x000fe400080006ff */
[----:B------:R-:W-:Y:S01]  /*0920*/  USHF.L.U32 UR4, UR4, 0x1, URZ ;  /* 0x0000000104047899 */ /* 0x000fe200080006ff */
[----:B------:R-:W-:Y:S01]  /*0930*/  ELECT P0, URZ, PT ;  /* 0x0000000000ff782f */ /* 0x000fe20003800000 */
[----:B------:R-:W2:Y:S10]  /*0940*/  FENCE.VIEW.ASYNC.S ;  /* 0x00000000000073c6 */ /* 0x000eb40000000000 */
[----:B--2---:R4:W2:Y:S01]  /*0950*/  SYNCS.EXCH.64 URZ, [UR6+0x90], UR4 ;  /* 0x0000900406ff75b2 */ /* 0x0048a20008000100 */
[----:B------:R4:W3:Y:S02]  /*0960*/  SYNCS.EXCH.64 URZ, [UR6+0x98], UR4 ;  /* 0x0000980406ff75b2 */ /* 0x0008e40008000100 */
[----:B----4-:R-:W-:Y:S01]  /*0970*/  NOP ;  /* 0x0000000000007918 */ /* 0x010fe20000000000 */
.L_x_11:
[----:B------:R-:W4:Y:S01]  /*0980*/  SHFL.IDX PT, R0, R159, RZ, 0x1f ;  /* 0x00001fff9f007589 */ /* 0x000f2200000e0000 */
[----:B------:R-:W-:Y:S01]  /*0990*/  NOP ;  /* 0x0000000000007918 */ /* 0x000fe20000000000 */
[----:B----4-:R-:W-:-:S13]  /*09a0*/  ISETP.NE.AND P0, PT, R0, 0x4, PT ;  /* 0x000000040000780c */ /* 0x010fda0003f05270 */
[----:B------:R-:W-:Y:S05]  /*09b0*/  @P0 BRA `(.L_x_12) ;  /* 0x0000000000480947 */ /* 0x000fea0003800000 */
[----:B--23--:R-:W-:Y:S01]  /*09c0*/  UMOV UR4, 0x3a0 ;  /* 0x000003a000047882 */ /* 0x00cfe20000000000 */
[----:B------:R-:W-:Y:S01]  /*09d0*/  UMOV UR6, 0x400 ;  /* 0x0000040000067882 */ /* 0x000fe20000000000 */
[----:B------:R-:W-:Y:S01]  /*09e0*/  USEL UR4, UR4, 0x320, UP4 ;  /* 0x0000032004047887 */ /* 0x000fe2000a000000 */
        /* <DEDUP_REMOVED lines=10> */
[----:B--2---:R4:W2:Y:S08]  /*0a90*/  SYNCS.EXCH.64 URZ, [UR6+0xa0], UR8 ;  /* 0x0000a00806ff75b2 */ /* 0x0048b00008000100 */
[----:B------:R4:W3:Y:S01]  /*0aa0*/  SYNCS.EXCH.64 URZ, [UR6+0xb0], UR4 ;  /* 0x0000b00406ff75b2 */ /* 0x0008e20008000100 */
[----:B------:R4:W1:Y:S01]  /*0ab0*/  SYNCS.EXCH.64 URZ, [UR6+0xa8], UR8 ;  /* 0x0000a80806ff75b2 */ /* 0x0008620008000100 */
[----:B------:R4:W1:Y:S02]  /*0ac0*/  SYNCS.EXCH.64 URZ, [UR6+0xb8], UR4 ;  /* 0x0000b80406ff75b2 */ /* 0x0008640008000100 */
[----:B----4-:R-:W-:Y:S01]  /*0ad0*/  NOP ;  /* 0x0000000000007918 */ /* 0x010fe20000000000 */
.L_x_12:
[----:B------:R-:W4:Y:S01]  /*0ae0*/  SHFL.IDX PT, R0, R159, RZ, 0x1f ;  /* 0x00001fff9f007589 */ /* 0x000f2200000e0000 */
[----:B------:R-:W-:Y:S01]  /*0af0*/  NOP ;  /* 0x0000000000007918 */ /* 0x000fe20000000000 */
[----:B----4-:R-:W-:-:S13]  /*0b00*/  ISETP.NE.AND P0, PT, R0, 0x5, PT ;  /* 0x000000050000780c */ /* 0x010fda0003f05270 */
[----:B------:R-:W-:Y:S05]  /*0b10*/  @P0 BRA `(.L_x_13) ;  /* 0x0000000000440947 */ /* 0x000fea0003800000 */
[----:B--23--:R-:W-:Y:S01]  /*0b20*/  UMOV UR4, 0x400 ;  /* 0x0000040000047882 */ /* 0x00cfe20000000000 */
        /* <DEDUP_REMOVED lines=16> */
.L_x_13:
[----:B------:R-:W4:Y:S01]  /*0c30*/  SHFL.IDX PT, R0, R159, RZ, 0x1f ;  /* 0x00001fff9f007589 */ /* 0x000f2200000e0000 */
[----:B------:R-:W-:Y:S01]  /*0c40*/  ISETP.NE.OR P1, PT, RZ, UR18, !P1 ;  /* 0x00000012ff007c0c */ /* 0x000fe2000cf25670 */
        /* <DEDUP_REMOVED lines=12> */
[----:B------:R4:W3:Y:S01]  /*0d10*/  SYNCS.EXCH.64 URZ, [UR4+0xf0], UR6 ;  /* 0x0000f00604ff75b2 */ /* 0x0008e20008000100 */
[----:B------:R4:W1:Y:S01]  /*0d20*/  SYNCS.EXCH.64 URZ, [UR4+0xe8], UR6 ;  /* 0x0000e80604ff75b2 */ /* 0x0008620008000100 */
[----:B------:R4:W1:Y:S02]  /*0d30*/  SYNCS.EXCH.64 URZ, [UR4+0xf8], UR6 ;  /* 0x0000f80604ff75b2 */ /* 0x0008640008000100 */
[----:B----4-:R-:W-:Y:S01]  /*0d40*/  NOP ;  /* 0x0000000000007918 */ /* 0x010fe20000000000 */
.L_x_14:
[----:B------:R-:W-:Y:S01]  /*0d50*/  VOTEU.ALL UP0, P1 ;  /* 0x0000000000ff7886 */ /* 0x000fe20000800000 */
[----:B--23--:R-:W-:Y:S01]  /*0d60*/  UMOV UR4, 0x20 ;  /* 0x0000002000047882 */ /* 0x00cfe20000000000 */
[----:B------:R-:W2:Y:S01]  /*0d70*/  LDCU UR7, c[0x0][0x36c] ;  /* 0x00006d80ff0777ac */ /* 0x000ea20008000800 */
[----:B------:R-:W-:Y:S01]  /*0d80*/  NOP ;  /* 0x0000000000007918 */ /* 0x000fe20000000000 */
[----:B-1----:R-:W-:Y:S01]  /*0d90*/  LOP3.LUT R3, R172, 0x1f, RZ, 0xc0, !PT ;  /* 0x0000001fac037812 */ /* 0x002fe200078ec0ff */
[----:B------:R-:W-:Y:S01]  /*0da0*/  @!UP0 UMOV UR6, 0x400 ;  /* 0x0000040000068882 */ /* 0x000fe20000000000 */
[----:B------:R-:W-:-:S04]  /*0db0*/  @!UP0 UIADD3 UR4, UPT, UPT, -UR4, 0x100000, URZ ;  /* 0x0010000004048890 */ /* 0x000fc8000fffe1ff */
[----:B------:R-:W-:Y:S02]  /*0dc0*/  @!UP0 USHF.L.U32 UR5, UR4, 0xb, URZ ;  /* 0x0000000b04058899 */ /* 0x000fe400080006ff */
[----:B------:R-:W-:Y:S02]  /*0dd0*/  @!UP0 USHF.L.U32 UR4, UR4, 0x1, URZ ;  /* 0x0000000104048899 */ /* 0x000fe400080006ff */
[----:B------:R-:W-:Y:S01]  /*0de0*/  @!UP0 ULEA UR6, UR45, UR6, 0x18 ;  /* 0x000000062d068291 */ /* 0x000fe2000f8ec0ff */
[----:B------:R-:W-:Y:S01]  /*0df0*/  VOTEU.ALL UP0, P1 ;  /* 0x0000000000ff7886 */ /* 0x000fe20000800000 */
[----:B------:R-:W-:Y:S02]  /*0e00*/  UISETP.NE.AND UP5, UPT, UR18, URZ, UPT ;  /* 0x000000ff1200728c */ /* 0x000fe4000bfa5270 */
[----:B--2---:R-:W-:Y:S01]  /*0e10*/  UISETP.EQ.U32.AND UP6, UPT, UR7, 0x1, UPT ;  /* 0x000000010700788c */ /* 0x004fe2000bfc2070 */
[----:B------:R-:W1:Y:S07]  /*0e20*/  FENCE.VIEW.ASYNC.S ;  /* 0x00000000000073c6 */ /* 0x000e6e0000000000 */
[----:B-1----:R1:W2:Y:S01]  /*0e30*/  @!UP0 SYNCS.EXCH.64 URZ, [UR6+0x100], UR4 ;  /* 0x0001000406ff85b2 */ /* 0x0022a20008000100 */
[----:B------:R-:W-:Y:S05]  /*0e40*/  BRA.U !UP6, `(.L_x_15) ;  /* 0x000000010e087547 */ /* 0x000fea000b800000 */
[----:B--2---:R-:W-:Y:S01]  /*0e50*/  UCGABAR_ARV ;  /* 0x00000000000079c7 */ /* 0x004fe20008000000 */
[----:B------:R-:W-:Y:S05]  /*0e60*/  BRA `(.L_x_16) ;  /* 0x0000000000047947 */ /* 0x000fea0003800000 */
.L_x_15:
[----:B--2---:R-:W-:Y:S01]  /*0e70*/  NOP ;  /* 0x0000000000007918 */ /* 0x004fe20000000000 */
.L_x_16:
[----:B------:R-:W2:Y:S01]  /*0e80*/  S2UR UR30, SR_CTAID.X ;  /* 0x00000000001e79c3 */ /* 0x000ea20000002500 */
[----:B------:R-:W-:-:S05]  /*0e90*/  CS2R.32 R161, SR_CgaSize ;  /* 0x0000000000a17805 */ /* 0x000fca0000008a00 */
[----:B------:R-:W-:-:S05]  /*0ea0*/  IMAD R161, R161, -0xa0, RZ ;  /* 0xffffff60a1a17824 */ /* 0x000fca00078e02ff */
[----:B-1----:R-:W-:-:S14]  /*0eb0*/  R2UR UR5, R161 ;  /* 0x00000000a10572ca */ /* 0x002fdc00000e0000 */
[----:B------:R-:W1:Y:S01]  /*0ec0*/  LDCU UR5, c[0x0][UR5+0x2b0] ;  /* 0x00005600050577ac */ /* 0x000e620008000800 */
[----:B------:R-:W-:-:S05]  /*0ed0*/  CS2R.32 R161, SR_CgaSize ;  /* 0x0000000000a17805 */ /* 0x000fca0000008a00 */
[----:B------:R-:W-:-:S05]  /*0ee0*/  IMAD R161, R161, -0xa0, RZ ;  /* 0xffffff60a1a17824 */ /* 0x000fca00078e02ff */
[----:B------:R-:W-:-:S14]  /*0ef0*/  R2UR UR4, R161 ;  /* 0x00000000a10472ca */ /* 0x000fdc00000e0000 */
[----:B------:R-:W3:Y:S01]  /*0f00*/  LDCU UR4, c[0x0][UR4+0x2b4] ;  /* 0x00005680040477ac */ /* 0x000ee20008000800 */
[----:B------:R-:W4:Y:S01]  /*0f10*/  S2UR UR31, SR_CTAID.Y ;  /* 0x00000000001f79c3 */ /* 0x000f220000002600 */
[----:B------:R-:W-:-:S05]  /*0f20*/  CS2R.32 R161, SR_CgaSize ;  /* 0x0000000000a17805 */ /* 0x000fca0000008a00 */
[----:B------:R-:W-:-:S05]  /*0f30*/  IMAD R161, R161, -0xa0, RZ ;  /* 0xffffff60a1a17824 */ /* 0x000fca00078e02ff */
[----:B------:R-:W-:-:S14]  /*0f40*/  R2UR UR7, R161 ;  /* 0x00000000a10772ca */ /* 0x000fdc00000e0000 */
[----:B------:R-:W3:Y:S01]  /*0f50*/  LDCU UR7, c[0x0][UR7+0x2a0] ;  /* 0x00005400070777ac */ /* 0x000ee20008000800 */
[----:B------:R-:W-:-:S05]  /*0f60*/  CS2R.32 R161, SR_CgaSize ;  /* 0x0000000000a17805 */ /* 0x000fca0000008a00 */
[----:B------:R-:W-:-:S05]  /*0f70*/  IMAD R161, R161, -0xa0, RZ ;  /* 0xffffff60a1a17824 */ /* 0x000fca00078e02ff */
[----:B------:R-:W-:-:S14]  /*0f80*/  R2UR UR8, R161 ;  /* 0x00000000a10872ca */ /* 0x000fdc00000e0000 */
[----:B------:R-:W3:Y:S01]  /*0f90*/  LDCU UR8, c[0x0][UR8+0x2a4] ;  /* 0x00005480080877ac */ /* 0x000ee20008000800 */
[----:B------:R-:W-:Y:S01]  /*0fa0*/  UISETP.GT.U32.AND UP0, UPT, UR48, 0xffff, UPT ;  /* 0x0000ffff3000788c */ /* 0x000fe2000bf04070 */
[----:B------:R-:W3:Y:S01]  /*0fb0*/  LDCU UR19, c[0x0][0xb24] ;  /* 0x00016480ff1377ac */ /* 0x000ee20008000800 */
[----:B------:R-:W3:Y:S01]  /*0fc0*/  LDCU UR42, c[0x0][0xb24] ;  /* 0x00016480ff2a77ac */ /* 0x000ee20008000800 */
[----:B--2---:R-:W-:Y:S01]  /*0fd0*/  I2FP.F32.U32 R2, UR30 ;  /* 0x0000001e00027c45 */ /* 0x004fe20008201000 */
[----:B------:R-:W2:Y:S04]  /*0fe0*/  LDCU UR24, c[0x0][0xb30] ;  /* 0x00016600ff1877ac */ /* 0x000ea80008000800 */
[----:B-1----:R-:W-:Y:S01]  /*0ff0*/  FMUL R2, R2, UR5 ;  /* 0x0000000502027c20 */ /* 0x002fe20008400000 */
[----:B------:R-:W-:Y:S01]  /*1000*/  USHF.L.U32 UR23, UR45, 0xc, URZ ;  /* 0x0000000c2d177899 */ /* 0x000fe200080006ff */
[----:B----4-:R-:W-:Y:S01]  /*1010*/  I2FP.F32.U32 R0, UR31 ;  /* 0x0000001f00007c45 */ /* 0x010fe20008201000 */
[----:B------:R-:W-:-:S03]  /*1020*/  USHF.L.U32 UR47, UR30, 0x7, URZ ;  /* 0x000000071e2f7899 */ /* 0x000fc600080006ff */
[----:B------:R-:W1:Y:S01]  /*1030*/  F2I.U32.TRUNC.NTZ R2, R2 ;  /* 0x0000000200027305 */ /* 0x000e62000020f000 */
[----:B------:R-:W-:Y:S01]  /*1040*/  USEL UR22, UR48, 0xffff, !UP0 ;  /* 0x0000ffff30167887 */ /* 0x000fe2000c000000 */
[----:B---3--:R-:W-:-:S06]  /*1050*/  FMUL R0, R0, UR4 ;  /* 0x0000000400007c20 */ /* 0x008fcc0008400000 */
[----:B------:R-:W3:Y:S01]  /*1060*/  F2I.U32.TRUNC.NTZ R0, R0 ;  /* 0x0000000000007305 */ /* 0x000ee2000020f000 */
[----:B-1----:R-:W-:Y:S02]  /*1070*/  R2UR UR4, R2 ;  /* 0x00000000020472ca */ /* 0x002fe400000e0000 */
[----:B------:R-:W-:Y:S02]  /*1080*/  PRMT R2, RZ, 0x7610, R2 ;  /* 0x00007610ff027816 */ /* 0x000fe40000000002 */
[----:B---3--:R-:W-:Y:S02]  /*1090*/  R2UR UR6, R0 ;  /* 0x00000000000672ca */ /* 0x008fe400000e0000 */
[----:B------:R-:W-:-:S07]  /*10a0*/  PRMT R0, RZ, 0x7610, R0 ;  /* 0x00007610ff007816 */ /* 0x000fce0000000000 */
[----:B------:R-:W-:-:S04]  /*10b0*/  UIADD3 UR5, UPT, UPT, -UR4, URZ, URZ ;  /* 0x000000ff04057290 */ /* 0x000fc8000fffe1ff */
[----:B------:R-:W-:Y:S02]  /*10c0*/  UIMAD UR5, UR7, UR5, UR30 ;  /* 0x00000005070572a4 */ /* 0x000fe4000f8e021e */
[----:B------:R-:W-:-:S04]  /*10d0*/  UIADD3 UR4, UPT, UPT, -UR6, URZ, URZ ;  /* 0x000000ff06047290 */ /* 0x000fc8000fffe1ff */
[----:B------:R-:W-:Y:S01]  /*10e0*/  IMAD.U32 R161, RZ, RZ, UR5 ;  /* 0x00000005ffa17e24 */ /* 0x000fe2000f8e00ff */
[----:B------:R-:W-:-:S06]  /*10f0*/  UIMAD UR4, UR8, UR4, UR31 ;  /* 0x00000004080472a4 */ /* 0x000fcc000f8e021f */
[----:B------:R-:W-:Y:S01]  /*1100*/  IMAD.U32 R160, RZ, RZ, UR4 ;  /* 0x00000004ffa07e24 */ /* 0x000fe2000f8e00ff */
[----:B--2---:R-:W-:Y:S06]  /*1110*/  BRA.U UP5, `(.L_x_17) ;  /* 0x0000000105447547 */ /* 0x004fec000b800000 */
[----:B------:R-:W-:Y:S02]  /*1120*/  R2UR UR4, R160 ;  /* 0x00000000a00472ca */ /* 0x000fe400000e0000 */
[----:B------:R-:W-:-:S11]  /*1130*/  R2UR UR7, R161 ;  /* 0x00000000a10772ca */ /* 0x000fd600000e0000 */
[----:B------:R-:W-:Y:S02]  /*1140*/  UISETP.NE.AND UP0, UPT, UR4, URZ, UPT ;  /* 0x000000ff0400728c */ /* 0x000fe4000bf05270 */
[----:B------:R-:W-:Y:S02]  /*1150*/  ULOP3.LUT UR4, UR7, 0x2, URZ, 0x3c, !UPT ;  /* 0x0000000207047892 */ /* 0x000fe4000f8e3cff */
[----:B------:R-:W-:Y:S02]  /*1160*/  UISETP.GT.U32.AND UP2, UPT, UR7, 0x1, UP0 ;  /* 0x000000010700788c */ /* 0x000fe40008744070 */
[----:B------:R-:W-:Y:S02]  /*1170*/  UISETP.GT.U32.AND UP0, UPT, UR4, 0x1, UP0 ;  /* 0x000000010400788c */ /* 0x000fe40008704070 */
[----:B------:R-:W-:Y:S02]  /*1180*/  USEL UR5, URZ, 0x2, UP2 ;  /* 0x00000002ff057887 */ /* 0x000fe40009000000 */
[----:B------:R-:W-:-:S02]  /*1190*/  USEL UR6, URZ, 0x1, UP2 ;  /* 0x00000001ff067887 */ /* 0x000fc40009000000 */
[----:B------:R-:W-:Y:S02]  /*11a0*/  USEL UR4, URZ, 0x4, UP0 ;  /* 0x00000004ff047887 */ /* 0x000fe40008000000 */
[----:B------:R-:W-:Y:S02]  /*11b0*/  ULOP3.LUT UR7, UR7, 0xfffffffe, URZ, 0xc0, !UPT ;  /* 0xfffffffe07077892 */ /* 0x000fe4000f8ec0ff */
[----:B------:R-:W-:Y:S02]  /*11c0*/  USEL UR8, URZ, 0x8, UP0 ;  /* 0x00000008ff087887 */ /* 0x000fe40008000000 */
[----:B------:R-:W-:-:S03]  /*11d0*/  UIADD3 UR4, UPT, UPT, UR4, UR5, UR6 ;  /* 0x0000000504047290 */ /* 0x000fc6000fffe006 */
[----:B------:R-:W-:Y:S01]  /*11e0*/  UMOV UR5, 0x3 ;  /* 0x0000000300057882 */ /* 0x000fe20000000000 */
[----:B------:R-:W-:Y:S02]  /*11f0*/  UIADD3 UR4, UPT, UPT, UR4, UR8, URZ ;  /* 0x0000000804047290 */ /* 0x000fe4000fffe0ff */
[----:B------:R-:W-:-:S04]  /*1200*/  USHF.L.U32 UR5, UR5, UR7, URZ ;  /* 0x0000000705057299 */ /* 0x000fc800080006ff */
[----:B------:R-:W-:Y:S02]  /*1210*/  IMAD.U32 R2, RZ, RZ, UR4 ;  /* 0x00000004ff027e24 */ /* 0x000fe4000f8e00ff */
[----:B------:R-:W-:-:S07]  /*1220*/  IMAD.U32 R0, RZ, RZ, UR5 ;  /* 0x00000005ff007e24 */ /* 0x000fce000f8e00ff */
.L_x_17:
[----:B------:R-:W1:Y:S01]  /*1230*/  S2UR UR36, SR_CTAID.Z ;  /* 0x00000000002479c3 */ /* 0x000e620000002700 */
[----:B------:R-:W-:Y:S01]  /*1240*/  UISETP.GE.AND UP0, UPT, UR19, 0x1, UPT ;  /* 0x000000011300788c */ /* 0x000fe2000bf06270 */
[----:B------:R-:W-:-:S08]  /*1250*/  UMOV UR25, 0x5 ;  /* 0x0000000500197882 */ /* 0x000fd00000000000 */
[----:B------:R-:W-:Y:S05]  /*1260*/  BRA.U !UP0, `(.L_x_18) ;  /* 0x0000000108d07547 */ /* 0x000fea000b800000 */
[----:B------:R-:W2:Y:S01]  /*1270*/  LDCU.128 UR12, c[0x0][0xb10] ;  /* 0x00016200ff0c77ac */ /* 0x000ea20008000c00 */
[----:B------:R-:W3:Y:S01]  /*1280*/  LDCU UR6, c[0x0][0x370] ;  /* 0x00006e00ff0677ac */ /* 0x000ee20008000800 */
[----:B------:R-:W4:Y:S01]  /*1290*/  LDCU UR7, c[0x0][0x374] ;  /* 0x00006e80ff0777ac */ /* 0x000f220008000800 */
[----:B------:R-:W1:Y:S01]  /*12a0*/  LDCU UR20, c[0x0][0xb0c] ;  /* 0x00016180ff1477ac */ /* 0x000e620008000800 */
[----:B------:R-:W1:Y:S01]  /*12b0*/  LDCU UR21, c[0x0][0xb20] ;  /* 0x00016400ff1577ac */ /* 0x000e620008000800 */
[----:B------:R-:W1:Y:S01]  /*12c0*/  LDCU.64 UR8, c[0x0][0xb28] ;  /* 0x00016500ff0877ac */ /* 0x000e620008000a00 */
[----:B--2---:R-:W-:Y:S02]  /*12d0*/  UISETP.NE.AND UP3, UPT, UR14, 0x1, UPT ;  /* 0x000000010e00788c */ /* 0x004fe4000bf65270 */
[----:B----4-:R-:W-:Y:S02]  /*12e0*/  UIMAD.WIDE.U32 UR10, UR7, UR15, URZ ;  /* 0x0000000f070a72a5 */ /* 0x010fe4000f8e00ff */
[----:B---3--:R-:W-:-:S02]  /*12f0*/  UIMAD.WIDE.U32 UR16, UR6, UR12, URZ ;  /* 0x0000000c061072a5 */ /* 0x008fc4000f8e00ff */
[----:B-1----:R-:W-:Y:S02]  /*1300*/  UISETP.NE.AND UP0, UPT, UR20, 0x1, UPT ;  /* 0x000000011400788c */ /* 0x002fe4000bf05270 */
[----:B------:R-:W-:Y:S01]  /*1310*/  UIMAD.WIDE.U32 UR4, UR30, UR12, URZ ;  /* 0x0000000c1e0472a5 */ /* 0x000fe2000f8e00ff */
[----:B------:R-:W-:Y:S02]  /*1320*/  UMOV UR10, UR11 ;  /* 0x0000000b000a7c82 */ /* 0x000fe40008000000 */
[----:B------:R-:W-:Y:S01]  /*1330*/  UMOV UR16, UR17 ;  /* 0x0000001100107c82 */ /* 0x000fe20008000000 */
[----:B------:R-:W-:Y:S02]  /*1340*/  @UP3 USHF.R.U32.HI UR7, URZ, UR21, UR10 ;  /* 0x00000015ff073299 */ /* 0x000fe4000801160a */
[----:B------:R-:W-:Y:S02]  /*1350*/  UISETP.NE.AND UP2, UPT, UR19, 0x1, UPT ;  /* 0x000000011300788c */ /* 0x000fe4000bf45270 */
[----:B------:R-:W-:-:S02]  /*1360*/  USHF.R.U32.HI UR5, URZ, UR13, UR5 ;  /* 0x0000000dff057299 */ /* 0x000fc40008011605 */
[----:B------:R-:W-:Y:S02]  /*1370*/  @UP0 USHF.R.U32.HI UR6, URZ, UR13, UR16 ;  /* 0x0000000dff060299 */ /* 0x000fe40008011610 */
[----:B------:R-:W-:Y:S02]  /*1380*/  UIMAD.WIDE.U32 UR12, UR31, UR15, URZ ;  /* 0x0000000f1f0c72a5 */ /* 0x000fe4000f8e00ff */
[----:B------:R-:W-:Y:S02]  /*1390*/  UIMAD.WIDE.U32 UR10, UR7, UR8, URZ ;  /* 0x00000008070a72a5 */ /* 0x000fe4000f8e00ff */
[----:B------:R-:W-:Y:S02]  /*13a0*/  UIMAD.WIDE.U32 UR16, UR6, UR8, URZ ;  /* 0x00000008061072a5 */ /* 0x000fe4000f8e00ff */
[----:B------:R-:W-:Y:S01]  /*13b0*/  USEL UR5, UR30, UR5, !UP0 ;  /* 0x000000051e057287 */ /* 0x000fe2000c000000 */
[----:B------:R-:W-:Y:S02]  /*13c0*/  UMOV UR4, UR13 ;  /* 0x0000000d00047c82 */ /* 0x000fe40008000000 */
[----:B------:R-:W-:Y:S01]  /*13d0*/  UMOV UR10, UR11 ;  /* 0x0000000b000a7c82 */ /* 0x000fe20008000000 */
[----:B------:R-:W-:-:S02]  /*13e0*/  USHF.R.U32.HI UR4, URZ, UR21, UR4 ;  /* 0x00000015ff047299 */ /* 0x000fc40008011604 */
[----:B------:R-:W-:Y:S01]  /*13f0*/  @UP2 USHF.R.U32.HI UR7, URZ, UR9, UR10 ;  /* 0x00000009ff072299 */ /* 0x000fe2000801160a */
[----:B------:R-:W-:Y:S01]  /*1400*/  UMOV UR16, UR17 ;  /* 0x0000001100107c82 */ /* 0x000fe20008000000 */
[----:B------:R-:W-:Y:S02]  /*1410*/  USEL UR4, UR31, UR4, !UP3 ;  /* 0x000000041f047287 */ /* 0x000fe4000d800000 */
[----:B------:R-:W-:Y:S02]  /*1420*/  @UP2 USHF.R.U32.HI UR6, URZ, UR9, UR16 ;  /* 0x00000009ff062299 */ /* 0x000fe40008011610 */
[----:B------:R-:W-:Y:S02]  /*1430*/  UIMAD UR7, UR7, UR19, URZ ;  /* 0x00000013070772a4 */ /* 0x000fe4000f8e02ff */
[----:B------:R-:W-:Y:S02]  /*1440*/  UIMAD UR12, UR6, UR19, URZ ;  /* 0x00000013060c72a4 */ /* 0x000fe4000f8e02ff */
[----:B------:R-:W-:-:S02]  /*1450*/  UISETP.GE.AND UP0, UPT, UR4, UR7, UPT ;  /* 0x000000070400728c */ /* 0x000fc4000bf06270 */
[----:B------:R-:W-:Y:S02]  /*1460*/  UIMAD.WIDE.U32 UR10, UR4, UR8, URZ ;  /* 0x00000008040a72a5 */ /* 0x000fe4000f8e00ff */
[----:B------:R-:W-:Y:S02]  /*1470*/  UISETP.GE.OR UP0, UPT, UR5, UR12, UP0 ;  /* 0x0000000c0500728c */ /* 0x000fe40008706670 */
[----:B------:R-:W-:Y:S02]  /*1480*/  UIMAD.WIDE.U32 UR12, UR5, UR8, URZ ;  /* 0x00000008050c72a5 */ /* 0x000fe4000f8e00ff */
[----:B------:R-:W-:Y:S01]  /*1490*/  UIADD3 UR10, UPT, UPT, -UR4, URZ, URZ ;  /* 0x000000ff040a7290 */ /* 0x000fe2000fffe1ff */
[----:B------:R-:W-:Y:S01]  /*14a0*/  UMOV UR8, UR11 ;  /* 0x0000000b00087c82 */ /* 0x000fe20008000000 */
[----:B------:R-:W-:Y:S02]  /*14b0*/  UIADD3 UR11, UPT, UPT, -UR5, URZ, URZ ;  /* 0x000000ff050b7290 */ /* 0x000fe4000fffe1ff */
[----:B------:R-:W-:-:S03]  /*14c0*/  USHF.R.U32.HI UR8, URZ, UR9, UR8 ;  /* 0x00000009ff087299 */ /* 0x000fc60008011608 */
[----:B------:R-:W-:Y:S01]  /*14d0*/  @!UP0 UMOV UR7, UR13 ;  /* 0x0000000d00078c82 */ /* 0x000fe20008000000 */
[----:B------:R-:W-:Y:S02]  /*14e0*/  UIMAD UR31, UR14, UR10, UR31 ;  /* 0x0000000a0e1f72a4 */ /* 0x000fe4000f8e021f */
[----:B------:R-:W-:Y:S02]  /*14f0*/  USEL UR8, UR4, UR8, !UP2 ;  /* 0x0000000804087287 */ /* 0x000fe4000d000000 */
[----:B------:R-:W-:Y:S02]  /*1500*/  @!UP0 USHF.R.U32.HI UR7, URZ, UR9, UR7 ;  /* 0x00000009ff078299 */ /* 0x000fe40008011607 */
[----:B------:R-:W-:Y:S02]  /*1510*/  UIADD3 UR9, UPT, UPT, -UR8, URZ, URZ ;  /* 0x000000ff08097290 */ /* 0x000fe4000fffe1ff */
[----:B------:R-:W-:Y:S02]  /*1520*/  @!UP0 USEL UR7, UR5, UR7, !UP2 ;  /* 0x0000000705078287 */ /* 0x000fe4000d000000 */
[----:B------:R-:W-:-:S02]  /*1530*/  UIMAD UR9, UR19, UR9, UR4 ;  /* 0x00000009130972a4 */ /* 0x000fc4000f8e0204 */
[----:B------:R-:W-:Y:S02]  /*1540*/  @!UP0 UIADD3 UR8, UPT, UPT, UR8, -UR7, URZ ;  /* 0x8000000708088290 */ /* 0x000fe4000fffe0ff */
[----:B------:R-:W-:Y:S02]  /*1550*/  @!UP0 UIMAD UR6, UR9, UR6, UR7 ;  /* 0x00000006090682a4 */ /* 0x000fe4000f8e0207 */
[----:B------:R-:W-:Y:S02]  /*1560*/  @!UP0 UIMAD UR4, UR8, UR19, UR5 ;  /* 0x00000013080482a4 */ /* 0x000fe4000f8e0205 */
[----:B------:R-:W-:Y:S02]  /*1570*/  UIMAD UR30, UR20, UR11, UR30 ;  /* 0x0000000b141e72a4 */ /* 0x000fe4000f8e021e */
[----:B------:R-:W-:Y:S01]  /*1580*/  UIMAD UR31, UR4, UR14, UR31 ;  /* 0x0000000e041f72a4 */ /* 0x000fe2000f8e021f */
[----:B------:R-:W-:Y:S02]  /*1590*/  @!UP0 UMOV UR5, UR6 ;  /* 0x0000000600058c82 */ /* 0x000fe40008000000 */
[----:B------:R-:W-:-:S12]  /*15a0*/  UIMAD UR30, UR5, UR20, UR30 ;  /* 0x00000014051e72a4 */ /* 0x000fd8000f8e021e */
.L_x_18:
[----:B------:R-:W-:Y:S02]  /*15b0*/  UISETP.NE.AND UP2, UPT, UR24, 0x1, UPT ;  /* 0x000000011800788c */ /* 0x000fe4000bf45270 */
[----:B------:R-:W-:Y:S02]  /*15c0*/  ULOP3.LUT UR22, UR22, 0xffff, URZ, 0xc0, !UPT ;  /* 0x0000ffff16167892 */ /* 0x000fe4000f8ec0ff */
[----:B------:R-:W-:Y:S02]  /*15d0*/  UISETP.NE.AND UP0, UPT, UR18, 0x2, UPT ;  /* 0x000000021200788c */ /* 0x000fe4000bf05270 */
[----:B------:R-:W-:Y:S02]  /*15e0*/  ULOP3.LUT UR23, UR23, 0x2000, URZ, 0xc0, !UPT ;  /* 0x0000200017177892 */ /* 0x000fe4000f8ec0ff */
[----:B------:R-:W-:Y:S02]  /*15f0*/  ULOP3.LUT UR47, UR47, 0x80, URZ, 0xc0, !UPT ;  /* 0x000000802f2f7892 */ /* 0x000fe4000f8ec0ff */
[----:B------:R-:W-:Y:S01]  /*1600*/  USHF.L.U32 UR22, UR25, UR22, URZ ;  /* 0x0000001619167299 */ /* 0x000fe200080006ff */
[----:B------:R-:W-:Y:S11]  /*1610*/  BRA.U UP2, `(.L_x_19) ;  /* 0x0000000102407547 */ /* 0x000ff6000b800000 */
[----:B------:R-:W2:Y:S01]  /*1620*/  LDCU.128 UR8, c[0x0][0xb10] ;  /* 0x00016200ff0877ac */ /* 0x000ea20008000c00 */
[----:B------:R-:W3:Y:S01]  /*1630*/  LDCU UR12, c[0x0][0xb0c] ;  /* 0x00016180ff0c77ac */ /* 0x000ee20008000800 */
[----:B------:R-:W4:Y:S01]  /*1640*/  LDCU UR13, c[0x0][0xb20] ;  /* 0x00016400ff0d77ac */ /* 0x000f220008000800 */
[----:B--2---:R-:W-:Y:S02]  /*1650*/  UIMAD.WIDE.U32 UR4, UR30, UR8, URZ ;  /* 0x000000081e0472a5 */ /* 0x004fe4000f8e00ff */
[----:B------:R-:W-:Y:S02]  /*1660*/  UIMAD.WIDE.U32 UR6, UR31, UR11, URZ ;  /* 0x0000000b1f0672a5 */ /* 0x000fe4000f8e00ff */
[----:B---3--:R-:W-:Y:S02]  /*1670*/  UISETP.NE.AND UP2, UPT, UR12, 0x1, UPT ;  /* 0x000000010c00788c */ /* 0x008fe4000bf45270 */
[----:B------:R-:W-:-:S03]  /*1680*/  USHF.R.U32.HI UR5, URZ, UR9, UR5 ;  /* 0x00000009ff057299 */ /* 0x000fc60008011605 */
[----:B------:R-:W-:Y:S01]  /*1690*/  UMOV UR4, UR7 ;  /* 0x0000000700047c82 */ /* 0x000fe20008000000 */
[----:B------:R-:W-:Y:S02]  /*16a0*/  USEL UR5, UR30, UR5, !UP2 ;  /* 0x000000051e057287 */ /* 0x000fe4000d000000 */
[----:B------:R-:W-:Y:S02]  /*16b0*/  UISETP.NE.AND UP2, UPT, UR10, 0x1, UPT ;  /* 0x000000010a00788c */ /* 0x000fe4000bf45270 */
[----:B----4-:R-:W-:-:S04]  /*16c0*/  USHF.R.U32.HI UR4, URZ, UR13, UR4 ;  /* 0x0000000dff047299 */ /* 0x010fc80008011604 */
[----:B------:R-:W-:-:S04]  /*16d0*/  USEL UR4, UR31, UR4, !UP2 ;  /* 0x000000041f047287 */ /* 0x000fc8000d000000 */
[----:B------:R-:W-:Y:S02]  /*16e0*/  UIADD3 UR6, UPT, UPT, UR5, -UR4, URZ ;  /* 0x8000000405067290 */ /* 0x000fe4000fffe0ff */
[----:B------:R-:W-:Y:S02]  /*16f0*/  UIADD3 UR4, UPT, UPT, -UR5, UR4, URZ ;  /* 0x0000000405047290 */ /* 0x000fe4000fffe1ff */
[----:B------:R-:W-:Y:S02]  /*1700*/  UIMAD UR31, UR6, UR10, UR31 ;  /* 0x0000000a061f72a4 */ /* 0x000fe4000f8e021f */
[----:B------:R-:W-:-:S12]  /*1710*/  UIMAD UR30, UR4, UR12, UR30 ;  /* 0x0000000c041e72a4 */ /* 0x000fd8000f8e021e */
.L_x_19:
[----:B------:R-:W-:Y:S05]  /*1720*/  BRA.U !UP6, `(.L_x_20) ;  /* 0x000000010e0c7547 */ /* 0x000fea000b800000 */
[----:B------:R-:W-:Y:S01]  /*1730*/  UCGABAR_WAIT ;  /* 0x0000000000007dc7 */ /* 0x000fe20008000000 */
[----:B------:R-:W-:Y:S01]  /*1740*/  CCTL.IVALL ;  /* 0x00000000ff00798f */ /* 0x000fe20002000000 */
[----:B------:R-:W-:Y:S05]  /*1750*/  BRA `(.L_x_21) ;  /* 0x0000000000047947 */ /* 0x000fea0003800000 */
.L_x_20:
[----:B------:R-:W-:Y:S06]  /*1760*/  BAR.SYNC.DEFER_BLOCKING 0x0 ;  /* 0x0000000000007b1d */ /* 0x000fec0000010000 */
.L_x_21:
[----:B------:R-:W-:Y:S05]  /*1770*/  BRA.U UP0, `(.L_x_22) ;  /* 0x0000001500007547 */ /* 0x000fea000b800000 */
[----:B------:R-:W2:Y:S01]  /*1780*/  LDCU UR6, c[0x0][0x38c] ;  /* 0x00007180ff0677ac */ /* 0x000ea20008000800 */
[----:B------:R-:W-:Y:S01]  /*1790*/  PLOP3.LUT P1, PT, PT, PT, UP4, 0x80, 0x8 ;  /* 0x000000000008781c */ /* 0x000fe20003f2f048 */
[----:B------:R-:W-:Y:S01]  /*17a0*/  IMAD.MOV.U32 R12, RZ, RZ, 0x1 ;  /* 0x00000001ff0c7424 */ /* 0x000fe200078e00ff */
[----:B------:R-:W-:Y:S02]  /*17b0*/  ISETP.NE.AND P2, PT, R3, RZ, P3 ;  /* 0x000000ff0300720c */ /* 0x000fe40001f45270 */
[----:B------:R-:W-:Y:S02]  /*17c0*/  CS2R R10, SRZ ;  /* 0x00000000000a7805 */ /* 0x000fe4000001ff00 */
[----:B------:R-:W-:Y:S01]  /*17d0*/  PLOP3.LUT P1, PT, P1, PT, PT, 0x8, 0x80 ;  /* 0x000000000080781c */ /* 0x000fe20000f2e170 */
[----:B------:R-:W-:Y:S01]  /*17e0*/  IMAD.MOV.U32 R9, RZ, RZ, RZ ;  /* 0x000000ffff097224 */ /* 0x000fe200078e00ff */
[----:B------:R-:W3:Y:S01]  /*17f0*/  LDCU UR39, c[0x0][0x370] ;  /* 0x00006e00ff2777ac */ /* 0x000ee20008000800 */
[----:B------:R-:W-:Y:S01]  /*1800*/  IMAD.MOV.U32 R8, RZ, RZ, 0x1 ;  /* 0x00000001ff087424 */ /* 0x000fe200078e00ff */
[----:B------:R-:W4:Y:S01]  /*1810*/  LDCU.64 UR26, c[0x0][0x348] ;  /* 0x00006900ff1a77ac */ /* 0x000f220008000a00 */
[----:B------:R-:W-:Y:S01]  /*1820*/  ULEA.HI UR44, UR23, UR47, URZ, 0x19 ;  /* 0x0000002f172c7291 */ /* 0x000fe2000f8fc8ff */
[----:B------:R-:W1:Y:S01]  /*1830*/  LDCU UR38, c[0x0][0x374] ;  /* 0x00006e80ff2677ac */ /* 0x000e620008000800 */
[----:B--2---:R-:W-:-:S02]  /*1840*/  UIADD3 UR5, UPT, UPT, UR6, 0x7f, URZ ;  /* 0x0000007f06057890 */ /* 0x004fc4000fffe0ff */
[----:B------:R-:W-:Y:S02]  /*1850*/  UIADD3 UR48, UPT, UPT, UR6, 0xfe, URZ ;  /* 0x000000fe06307890 */ /* 0x000fe4000fffe0ff */
[----:B------:R-:W-:Y:S01]  /*1860*/  USHF.R.S32.HI UR4, URZ, 0x1f, UR5 ;  /* 0x0000001fff047899 */ /* 0x000fe20008011405 */
[----:B------:R-:W-:-:S03]  /*1870*/  UMOV UR7, URZ ;  /* 0x000000ff00077c82 */ /* 0x000fc60008000000 */
[----:B------:R-:W-:Y:S02]  /*1880*/  ULEA.HI UR4, UR4, UR5, URZ, 0x7 ;  /* 0x0000000504047291 */ /* 0x000fe4000f8f38ff */
[----:B------:R-:W-:Y:S02]  /*1890*/  UIADD3 UR5, UPT, UPT, UR6, -0x1, URZ ;  /* 0xffffffff06057890 */ /* 0x000fe4000fffe0ff */
[----:B------:R-:W-:Y:S02]  /*18a0*/  USHF.R.S32.HI UR41, URZ, 0x7, UR4 ;  /* 0x00000007ff297899 */ /* 0x000fe40008011404 */
[----:B------:R-:W-:Y:S02]  /*18b0*/  UISETP.GE.U32.AND UP1, UPT, UR5, -0xff, UPT ;  /* 0xffffff010500788c */ /* 0x000fe4000bf26070 */
[----:B------:R-:W-:-:S04]  /*18c0*/  UISETP.LT.U32.AND UP0, UPT, UR41, 0x5, UPT ;  /* 0x000000052900788c */ /* 0x000fc8000bf01070 */
[----:B------:R-:W-:Y:S02]  /*18d0*/  USEL UR40, UR41, 0x5, UP0 ;  /* 0x0000000529287887 */ /* 0x000fe40008000000 */
[----:B------:R-:W-:Y:S02]  /*18e0*/  UISETP.NE.AND UP0, UPT, UR18, URZ, UPT ;  /* 0x000000ff1200728c */ /* 0x000fe4000bf05270 */
[----:B------:R-:W-:Y:S02]  /*18f0*/  UIADD3 UR4, UPT, UPT, UR40, -0x1, URZ ;  /* 0xffffffff28047890 */ /* 0x000fe4000fffe0ff */
[----:B------:R-:W-:Y:S02]  /*1900*/  @UP1 UIADD3 UR4, UPT, UPT, UR40, URZ, URZ ;  /* 0x000000ff28041290 */ /* 0x000fe4000fffe0ff */
[----:B------:R-:W-:Y:S02]  /*1910*/  USEL UR24, UR46, 0x2, UP0 ;  /* 0x000000022e187887 */ /* 0x000fe40008000000 */
[----:B------:R-:W-:-:S02]  /*1920*/  UIADD3 UR46, UPT, UPT, UR41, -UR40, URZ ;  /* 0x80000028292e7290 */ /* 0x000fc4000fffe0ff */
[----:B------:R-:W-:Y:S02]  /*1930*/  UIADD3 UR28, UPT, UPT, UR4, 0x1, URZ ;  /* 0x00000001041c7890 */ /* 0x000fe4000fffe0ff */
[----:B-1-34-:R-:W-:-:S12]  /*1940*/  UIADD3 UR43, UPT, UPT, -UR4, URZ, URZ ;  /* 0x000000ff042b7290 */ /* 0x01afd8000fffe1ff */
.L_x_42:
[----:B------:R-:W-:Y:S01]  /*1950*/  UISETP.NE.AND UP0, UPT, UR45, URZ, UPT ;  /* 0x000000ff2d00728c */ /* 0x000fe2000bf05270 */
[----:B-1----:R-:W1:Y:S08]  /*1960*/  S2UR UR45, SR_CgaCtaId ;  /* 0x00000000002d79c3 */ /* 0x002e700000008800 */
[----:B------:R-:W-:Y:S05]  /*1970*/  BRA.U UP0, `(.L_x_23) ;  /* 0x0000000100347547 */ /* 0x000fea000b800000 */
[----:B------:R-:W2:Y:S01]  /*1980*/  S2R R0, SR_CgaCtaId ;  /* 0x0000000000007919 */ /* 0x000ea20000008800 */
[----:B------:R-:W-:Y:S02]  /*1990*/  MOV R3, 0x400 ;  /* 0x0000040000037802 */ /* 0x000fe40000000f00 */
[----:B------:R-:W-:Y:S02]  /*19a0*/  SHF.L.U32 R2, R8, 0x1f, RZ ;  /* 0x0000001f08027819 */ /* 0x000fe400000006ff */
[----:B--2---:R-:W-:-:S05]  /*19b0*/  LEA R0, R0, R3, 0x18 ;  /* 0x0000000300007211 */ /* 0x004fca00078ec0ff */
[----:B------:R-:W-:-:S04]  /*19c0*/  IMAD R3, R9, 0x8, R0 ;  /* 0x0000000809037824 */ /* 0x000fc800078e0200 */
[----:B------:R-:W2:Y:S02]  /*19d0*/  SYNCS.PHASECHK.TRANS64.TRYWAIT P0, [R3+URZ+0xf0], R2 ;  /* 0x0000f002030075a7 */ /* 0x000ea400080011ff */
[----:B--2---:R-:W-:Y:S05]  /*19e0*/  @!P0 BRA `(.L_x_24) ;  /* 0x000000a4000c8947 */ /* 0x004fea0003800000 */
.L_x_145:
[----:B------:R-:W-:Y:S01]  /*19f0*/  VIADD R9, R9, 0x1 ;  /* 0x0000000109097836 */ /* 0x000fe20000000000 */
[----:B------:R2:W-:Y:S04]  /*1a00*/  SYNCS.ARRIVE.TRANS64.A1T0 RZ, [R3+URZ+0xe0], RZ ;  /* 0x0000e0ff03ff79a7 */ /* 0x0005e800081000ff */
[----:B------:R-:W-:-:S04]  /*1a10*/  ISETP.NE.AND P0, PT, R9, 0x2, PT ;  /* 0x000000020900780c */ /* 0x000fc80003f05270 */
[----:B------:R-:W-:Y:S02]  /*1a20*/  SEL R9, R9, RZ, P0 ;  /* 0x000000ff09097207 */ /* 0x000fe40000000000 */
[----:B--2---:R-:W-:-:S04]  /*1a30*/  SEL R3, RZ, 0x1, P0 ;  /* 0x00000001ff037807 */ /* 0x004fc80000000000 */
[----:B------:R-:W-:-:S07]  /*1a40*/  LOP3.LUT R8, R8, R3, RZ, 0x3c, !PT ;  /* 0x0000000308087212 */ /* 0x000fce00078e3cff */
.L_x_23:
[----:B------:R-:W-:Y:S01]  /*1a50*/  UMOV UR6, 0x400 ;  /* 0x0000040000067882 */ /* 0x000fe20000000000 */
[----:B------:R-:W-:Y:S01]  /*1a60*/  UISETP.GE.U32.AND UP0, UPT, UR48, 0xff, UPT ;  /* 0x000000ff3000788c */ /* 0x000fe2000bf06070 */
[----:B------:R-:W-:Y:S01]  /*1a70*/  SHF.L.U32 R0, R12, 0x1f, RZ ;  /* 0x0000001f0c007819 */ /* 0x000fe200000006ff */
[----:B-1----:R-:W-:Y:S02]  /*1a80*/  ULEA UR6, UR45, UR6, 0x18 ;  /* 0x000000062d067291 */ /* 0x002fe4000f8ec0ff */
[----:B------:R-:W-:Y:S02]  /*1a90*/  ULEA UR11, UR31, UR44, 0x8 ;  /* 0x0000002c1f0b7291 */ /* 0x000fe4000f8e40ff */
[----:B------:R-:W-:Y:S01]  /*1aa0*/  ULEA UR4, UR7, UR6, 0x3 ;  /* 0x0000000607047291 */ /* 0x000fe2000f8e18ff */
[----:B------:R-:W-:-:S08]  /*1ab0*/  UMOV UR13, URZ ;  /* 0x000000ff000d7c82 */ /* 0x000fd00008000000 */
[----:B------:R1:W2:Y:S01]  /*1ac0*/  SYNCS.PHASECHK.TRANS64.TRYWAIT P0, [UR4+0x28], R0 ;  /* 0x00002800ff0075a7 */ /* 0x0002a20008001104 */
[----:B------:R-:W-:-:S04]  /*1ad0*/  ULEA.HI UR4, UR30, UR30, URZ, 0x1 ;  /* 0x0000001e1e047291 */ /* 0x000fc8000f8f08ff */
[----:B------:R-:W-:-:S04]  /*1ae0*/  USHF.L.U32 UR4, UR4, 0x7, URZ ;  /* 0x0000000704047899 */ /* 0x000fc800080006ff */
[----:B------:R-:W-:Y:S01]  /*1af0*/  ULOP3.LUT UR35, UR47, 0xffffff00, UR4, 0xf8, !UPT ;  /* 0xffffff002f237892 */ /* 0x000fe2000f8ef804 */
[----:B------:R-:W-:Y:S11]  /*1b00*/  BRA.U !UP0, `(.L_x_25) ;  /* 0x0000000108c47547 */ /* 0x000ff6000b800000 */
[----:B------:R-:W-:Y:S01]  /*1b10*/  UMOV UR16, UR43 ;  /* 0x0000002b00107c82 */ /* 0x000fe20008000000 */
[----:B------:R-:W-:Y:S01]  /*1b20*/  UMOV UR4, UR7 ;  /* 0x0000000700047c82 */ /* 0x000fe20008000000 */
[----:B------:R-:W-:-:S05]  /*1b30*/  UMOV UR34, URZ ;  /* 0x000000ff00227c82 */ /* 0x000fca0008000000 */
.L_x_31:
[----:B------:R-:W-:Y:S01]  /*1b40*/  ULEA UR33, UR4, UR6, 0x3 ;  /* 0x0000000604217291 */ /* 0x000fe2000f8e18ff */
[----:B------:R-:W-:Y:S01]  /*1b50*/  @P3 MOV R2, 0x10000 ;  /* 0x0001000000023802 */ /* 0x000fe20000000f00 */
[----:B--234-:R-:W-:Y:S10]  /*1b60*/  @P0 BRA `(.L_x_26) ;  /* 0x00000000000c0947 */ /* 0x01cff40003800000 */
[----:B------:R-:W-:-:S04]  /*1b70*/  SHF.L.U32 R3, R12, 0x1f, RZ ;  /* 0x0000001f0c037819 */ /* 0x000fc800000006ff */
[----:B------:R-:W2:Y:S02]  /*1b80*/  SYNCS.PHASECHK.TRANS64.TRYWAIT P0, [UR33+0x28], R3 ;  /* 0x00002803ff0075a7 */ /* 0x000ea40008001121 */
[----:B--2---:R-:W-:Y:S05]  /*1b90*/  @!P0 BRA `(.L_x_27) ;  /* 0x000000a000b48947 */ /* 0x004fea0003800000 */
.L_x_26:
[----:B------:R2:W-:Y:S01]  /*1ba0*/  @P3 SYNCS.ARRIVE.TRANS64 RZ, [UR33], R2 ;  /* 0x00000002ffff39a7 */ /* 0x0005e20008000021 */
[----:B------:R-:W-:Y:S02]  /*1bb0*/  ULOP3.LUT UR5, UR24, 0x2, URZ, 0xfc, !UPT ;  /* 0x0000000218057892 */ /* 0x000fe4000f8efcff */
[----:B------:R-:W-:Y:S02]  /*1bc0*/  UIADD3 UR16, UPT, UPT, UR16, 0x1, URZ ;  /* 0x0000000110107890 */ /* 0x000fe4000fffe0ff */
[----:B------:R-:W-:Y:S02]  /*1bd0*/  UISETP.NE.AND UP0, UPT, UR5, 0x2, UPT ;  /* 0x000000020500788c */ /* 0x000fe4000bf05270 */
[----:B------:R-:W-:-:S07]  /*1be0*/  UISETP.NE.AND UP2, UPT, UR16, 0x1, UPT ;  /* 0x000000011000788c */ /* 0x000fce000bf45270 */
[----:B------:R-:W-:Y:S05]  /*1bf0*/  BRA.U UP0, `(.L_x_28) ;  /* 0x0000000100047547 */ /* 0x000fea000b800000 */
[----:B------:R-:W-:Y:S05]  /*1c00*/  BPT.TRAP 0x1 ;  /* 0x000000040000795c */ /* 0x000fea0000300000 */
.L_x_28:
[----:B------:R-:W-:Y:S04]  /*1c10*/  BSSY.RECONVERGENT B0, `(.L_x_29) ;  /* 0x0000003000007945 */ /* 0x000fe80003800200 */
[----:B------:R-:W-:Y:S05]  /*1c20*/  @!P2 BRA `(.L_x_30) ;  /* 0x000000000004a947 */ /* 0x000fea0003800000 */
[----:B------:R-:W-:Y:S05]  /*1c30*/  BPT.TRAP 0x1 ;  /* 0x000000040000795c */ /* 0x000fea0000300000 */
.L_x_30:
[----:B------:R-:W-:Y:S05]  /*1c40*/  BSYNC.RECONVERGENT B0 ;  /* 0x0000000000007941 */ /* 0x000fea0003800200 */
.L_x_29:
[----:B------:R-:W-:Y:S02]  /*1c50*/  UIADD3 UR5, UPT, UPT, UR4, 0x1, URZ ;  /* 0x0000000104057890 */ /* 0x000fe4000fffe0ff */
[----:B------:R-:W-:Y:S02]  /*1c60*/  USHF.L.U32 UR32, UR4, 0xe, URZ ;  /* 0x0000000e04207899 */ /* 0x000fe400080006ff */
[----:B------:R-:W-:Y:S02]  /*1c70*/  UISETP.NE.AND UP0, UPT, UR5, 0x5, UPT ;  /* 0x000000050500788c */ /* 0x000fe4000bf05270 */
[----:B------:R-:W-:Y:S02]  /*1c80*/  UIADD3 UR14, UP1, UPT, UR26, 0x80, URZ ;  /* 0x000000801a0e7890 */ /* 0x000fe4000ff3e0ff */
[----:B------:R-:W-:Y:S02]  /*1c90*/  USEL UR8, URZ, 0x1, UP0 ;  /* 0x00000001ff087887 */ /* 0x000fe40008000000 */
[----:B------:R-:W-:-:S02]  /*1ca0*/  USEL UR7, UR5, URZ, UP0 ;  /* 0x000000ff05077287 */ /* 0x000fc40008000000 */
[----:B------:R-:W-:Y:S02]  /*1cb0*/  UIADD3 UR4, UP0, UPT, UR26, 0x180, URZ ;  /* 0x000001801a047890 */ /* 0x000fe4000ff1e0ff */
[----:B------:R-:W-:Y:S01]  /*1cc0*/  ULEA UR5, UR7, UR6, 0x3 ;  /* 0x0000000607057291 */ /* 0x000fe2000f8e18ff */
[----:B------:R-:W-:Y:S01]  /*1cd0*/  LOP3.LUT R12, R12, UR8, RZ, 0x3c, !PT ;  /* 0x000000080c0c7c12 */ /* 0x000fe2000f8e3cff */
[----:B------:R-:W-:Y:S02]  /*1ce0*/  ULOP3.LUT UR8, UR32, UR23, URZ, 0xfc, !UPT ;  /* 0x0000001720087292 */ /* 0x000fe4000f8efcff */
[----:B------:R-:W-:Y:S01]  /*1cf0*/  ULOP3.LUT UR33, UR33, 0xfefffff8, URZ, 0xc0, !UPT ;  /* 0xfefffff821217892 */ /* 0x000fe2000f8ec0ff */
[----:B-1----:R-:W-:Y:S01]  /*1d00*/  SHF.L.U32 R0, R12, 0x1f, RZ ;  /* 0x0000001f0c007819 */ /* 0x002fe200000006ff */
[----:B------:R-:W-:Y:S02]  /*1d10*/  UIADD3.X UR15, UPT, UPT, URZ, UR27, URZ, UP1, !UPT ;  /* 0x0000001bff0f7290 */ /* 0x000fe40008ffe4ff */
[----:B------:R-:W-:Y:S01]  /*1d20*/  UIADD3 UR32, UPT, UPT, UR6, 0xc400, UR32 ;  /* 0x0000c40006207890 */ /* 0x000fe2000fffe020 */
[----:B------:R3:W4:Y:S01]  /*1d30*/  SYNCS.PHASECHK.TRANS64.TRYWAIT P0, [UR5+0x28], R0 ;  /* 0x00002800ff0075a7 */ /* 0x0007220008001105 */
[----:B------:R-:W-:-:S02]  /*1d40*/  UIADD3 UR8, UPT, UPT, UR6, 0x20400, UR8 ;  /* 0x0002040006087890 */ /* 0x000fc4000fffe008 */
[----:B------:R-:W-:Y:S02]  /*1d50*/  UIADD3.X UR5, UPT, UPT, URZ, UR27, URZ, UP0, !UPT ;  /* 0x0000001bff057290 */ /* 0x000fe400087fe4ff */
[----:B------:R-:W-:Y:S01]  /*1d60*/  UPRMT UR13, URZ, 0x5410, UR22 ;  /* 0x00005410ff0d7896 */ /* 0x000fe20008000016 */
[----:B------:R-:W-:Y:S01]  /*1d70*/  UMOV UR18, 0x0 ;  /* 0x0000000000127882 */ /* 0x000fe20000000000 */
[----:B------:R-:W-:Y:S01]  /*1d80*/  UMOV UR19, 0x10000000 ;  /* 0x1000000000137882 */ /* 0x000fe20000000000 */
[----:B------:R-:W-:Y:S01]  /*1d90*/  UMOV UR10, UR34 ;  /* 0x00000022000a7c82 */ /* 0x000fe20008000000 */
[----:B------:R-:W-:Y:S01]  /*1da0*/  UMOV UR12, UR36 ;  /* 0x00000024000c7c82 */ /* 0x000fe20008000000 */
[----:B------:R-:W-:Y:S01]  /*1db0*/  UMOV UR9, UR33 ;  /* 0x0000002100097c82 */ /* 0x000fe20008000000 */
[----:B------:R1:W-:Y:S03]  /*1dc0*/  UTMALDG.3D.2CTA [UR32], [UR14], desc[UR18] ;  /* 0x000012200e0075b4 */ /* 0x0003e60008211000 */
[----:B------:R2:W-:Y:S01]  /*1dd0*/  UTMALDG.3D.MULTICAST.2CTA [UR8], [UR4], UR13, desc[UR18] ;  /* 0x00001208040073b4 */ /* 0x0005e2000821180d */
[----:B-1----:R-:W-:Y:S01]  /*1de0*/  UIADD3 UR34, UPT, UPT, UR34, 0x80, URZ ;  /* 0x0000008022227890 */ /* 0x002fe2000fffe0ff */
[----:B--2---:R-:W-:Y:S01]  /*1df0*/  UMOV UR13, UR28 ;  /* 0x0000001c000d7c82 */ /* 0x004fe20008000000 */
[----:B------:R-:W-:Y:S01]  /*1e00*/  UMOV UR4, UR7 ;  /* 0x0000000700047c82 */ /* 0x000fe20008000000 */
[----:B------:R-:W-:Y:S09]  /*1e10*/  BRA.U UP2, `(.L_x_31) ;  /* 0xfffffffd02487547 */ /* 0x000ff2000b83ffff */
.L_x_25:
[----:B------:R-:W-:Y:S01]  /*1e20*/  ULEA UR4, UR7, UR6, 0x3 ;  /* 0x0000000607047291 */ /* 0x000fe2000f8e18ff */
[----:B-1-3--:R-:W-:Y:S01]  /*1e30*/  SHF.L.U32 R0, R12, 0x1f, RZ ;  /* 0x0000001f0c007819 */ /* 0x00afe200000006ff */
[----:B------:R-:W-:Y:S01]  /*1e40*/  @!P1 SYNCS.ARRIVE.TRANS64.A1T0 RZ, [UR6+0x98], RZ ;  /* 0x000098ffffff99a7 */ /* 0x000fe20008100006 */
[----:B------:R-:W-:-:S06]  /*1e50*/  UISETP.GT.AND UP0, UPT, UR41, UR40, UPT ;  /* 0x000000282900728c */ /* 0x000fcc000bf04270 */
[----:B--2-4-:R1:W2:Y:S03]  /*1e60*/  SYNCS.PHASECHK.TRANS64.TRYWAIT P0, [UR4+0x28], R0 ;  /* 0x00002800ff0075a7 */ /* 0x0142a60008001104 */
[----:B------:R-:W-:Y:S05]  /*1e70*/  BRA.U !UP0, `(.L_x_32) ;  /* 0x0000000108c47547 */ /* 0x000fea000b800000 */
[----:B------:R-:W-:Y:S01]  /*1e80*/  UIADD3 UR25, UPT, UPT, UR46, UR13, URZ ;  /* 0x0000000d2e197290 */ /* 0x000fe2000fffe0ff */
[----:B------:R-:W-:-:S11]  /*1e90*/  UMOV UR4, UR7 ;  /* 0x0000000700047c82 */ /* 0x000fd60008000000 */
.L_x_38:
[----:B------:R-:W-:Y:S01]  /*1ea0*/  ULEA UR17, UR4, UR6, 0x3 ;  /* 0x0000000604117291 */ /* 0x000fe2000f8e18ff */
[----:B--2---:R-:W-:Y:S01]  /*1eb0*/  @P3 MOV R2, 0x10000 ;  /* 0x0001000000023802 */ /* 0x004fe20000000f00 */
[----:B--2-4-:R-:W-:Y:S10]  /*1ec0*/  @P0 BRA `(.L_x_33) ;  /* 0x00000000000c0947 */ /* 0x014ff40003800000 */
[----:B------:R-:W-:-:S04]  /*1ed0*/  SHF.L.U32 R3, R12, 0x1f, RZ ;  /* 0x0000001f0c037819 */ /* 0x000fc800000006ff */
[----:B------:R-:W2:Y:S02]  /*1ee0*/  SYNCS.PHASECHK.TRANS64.TRYWAIT P0, [UR17+0x28], R3 ;  /* 0x00002803ff0075a7 */ /* 0x000ea40008001111 */
[----:B--2---:R-:W-:Y:S05]  /*1ef0*/  @!P0 BRA `(.L_x_34) ;  /* 0x0000009c00f48947 */ /* 0x004fea0003800000 */
.L_x_33:
[----:B------:R2:W-:Y:S01]  /*1f00*/  @P3 SYNCS.ARRIVE.TRANS64 RZ, [UR17], R2 ;  /* 0x00000002ffff39a7 */ /* 0x0005e20008000011 */
[----:B------:R-:W-:-:S04]  /*1f10*/  ULOP3.LUT UR5, UR24, 0x2, URZ, 0xfc, !UPT ;  /* 0x0000000218057892 */ /* 0x000fc8000f8efcff */
[----:B------:R-:W-:-:S09]  /*1f20*/  UISETP.NE.AND UP0, UPT, UR5, 0x2, UPT ;  /* 0x000000020500788c */ /* 0x000fd2000bf05270 */
[----:B------:R-:W-:Y:S05]  /*1f30*/  BRA.U UP0, `(.L_x_35) ;  /* 0x0000000100047547 */ /* 0x000fea000b800000 */
[----:B------:R-:W-:Y:S05]  /*1f40*/  BPT.TRAP 0x1 ;  /* 0x000000040000795c */ /* 0x000fea0000300000 */
.L_x_35:
[----:B------:R-:W-:Y:S04]  /*1f50*/  BSSY.RECONVERGENT B0, `(.L_x_36) ;  /* 0x0000003000007945 */ /* 0x000fe80003800200 */
[----:B------:R-:W-:Y:S05]  /*1f60*/  @!P2 BRA `(.L_x_37) ;  /* 0x000000000004a947 */ /* 0x000fea0003800000 */
[----:B------:R-:W-:Y:S05]  /*1f70*/  BPT.TRAP 0x1 ;  /* 0x000000040000795c */ /* 0x000fea0000300000 */
.L_x_37:
[----:B------:R-:W-:Y:S05]  /*1f80*/  BSYNC.RECONVERGENT B0 ;  /* 0x0000000000007941 */ /* 0x000fea0003800200 */
.L_x_36:
        /* <DEDUP_REMOVED lines=10> */
[----:B------:R-:W-:Y:S01]  /*2030*/  USHF.L.U32 UR18, UR13, 0x7, URZ ;  /* 0x000000070d127899 */ /* 0x000fe200080006ff */
[----:B-1----:R-:W-:Y:S01]  /*2040*/  SHF.L.U32 R0, R12, 0x1f, RZ ;  /* 0x0000001f0c007819 */ /* 0x002fe200000006ff */
[----:B------:R-:W-:Y:S02]  /*2050*/  ULOP3.LUT UR17, UR17, 0xfefffff8, URZ, 0xc0, !UPT ;  /* 0xfefffff811117892 */ /* 0x000fe4000f8ec0ff */
[----:B------:R-:W-:Y:S01]  /*2060*/  UIADD3 UR16, UPT, UPT, UR6, 0xc400, UR16 ;  /* 0x0000c40006107890 */ /* 0x000fe2000fffe010 */
[----:B------:R3:W4:Y:S01]  /*2070*/  SYNCS.PHASECHK.TRANS64.TRYWAIT P0, [UR5+0x28], R0 ;  /* 0x00002800ff0075a7 */ /* 0x0007220008001105 */
[----:B------:R-:W-:-:S02]  /*2080*/  UIADD3.X UR5, UPT, UPT, URZ, UR27, URZ, UP1, !UPT ;  /* 0x0000001bff057290 */ /* 0x000fc40008ffe4ff */
[----:B------:R-:W-:Y:S02]  /*2090*/  UIADD3 UR8, UPT, UPT, UR6, 0x20400, UR8 ;  /* 0x0002040006087890 */ /* 0x000fe4000fffe008 */
[----:B------:R-:W-:Y:S02]  /*20a0*/  UPRMT UR21, URZ, 0x5410, UR22 ;  /* 0x00005410ff157896 */ /* 0x000fe40008000016 */
[----:B------:R-:W-:Y:S01]  /*20b0*/  UIADD3.X UR15, UPT, UPT, URZ, UR27, URZ, UP0, !UPT ;  /* 0x0000001bff0f7290 */ /* 0x000fe200087fe4ff */
[----:B------:R-:W-:Y:S01]  /*20c0*/  UMOV UR30, 0x0 ;  /* 0x00000000001e7882 */ /* 0x000fe20000000000 */
[----:B------:R-:W-:Y:S01]  /*20d0*/  UMOV UR31, 0x10000000 ;  /* 0x10000000001f7882 */ /* 0x000fe20000000000 */
[----:B------:R-:W-:Y:S01]  /*20e0*/  UMOV UR19, UR35 ;  /* 0x0000002300137c82 */ /* 0x000fe20008000000 */
[----:B------:R-:W-:Y:S01]  /*20f0*/  UMOV UR20, UR36 ;  /* 0x0000002400147c82 */ /* 0x000fe20008000000 */
[----:B------:R-:W-:Y:S01]  /*2100*/  UMOV UR12, UR36 ;  /* 0x00000024000c7c82 */ /* 0x000fe20008000000 */
[----:B------:R-:W-:Y:S01]  /*2110*/  UMOV UR9, UR17 ;  /* 0x0000001100097c82 */ /* 0x000fe20008000000 */
[----:B------:R-:W-:Y:S01]  /*2120*/  UMOV UR10, UR18 ;  /* 0x00000012000a7c82 */ /* 0x000fe20008000000 */
[----:B------:R1:W-:Y:S01]  /*2130*/  UTMALDG.3D.2CTA [UR16], [UR4], desc[UR30] ;  /* 0x00001e10040075b4 */ /* 0x0003e20008211000 */
[----:B------:R-:W-:-:S04]  /*2140*/  UIADD3 UR13, UPT, UPT, UR13, 0x1, URZ ;  /* 0x000000010d0d7890 */ /* 0x000fc8000fffe0ff */
[----:B------:R-:W-:Y:S01]  /*2150*/  UISETP.NE.AND UP0, UPT, UR13, UR25, UPT ;  /* 0x000000190d00728c */ /* 0x000fe2000bf05270 */
[----:B------:R3:W-:Y:S01]  /*2160*/  UTMALDG.3D.MULTICAST.2CTA [UR8], [UR14], UR21, desc[UR30] ;  /* 0x00001e080e0073b4 */ /* 0x0007e20008211815 */
[----:B-1----:R-:W-:-:S07]  /*2170*/  UMOV UR4, UR7 ;  /* 0x0000000700047c82 */ /* 0x002fce0008000000 */
[----:B---3--:R-:W-:Y:S05]  /*2180*/  BRA.U UP0, `(.L_x_38) ;  /* 0xfffffffd00447547 */ /* 0x008fea000b83ffff */
.L_x_32:
[C---:B------:R-:W-:Y:S01]  /*2190*/  LEA R3, R11.reuse, UR6, 0x3 ;  /* 0x000000060b037c11 */ /* 0x040fe2000f8e18ff */
[----:B------:R-:W-:Y:S01]  /*21a0*/  NOP ;  /* 0x0000000000007918 */ /* 0x000fe20000000000 */
[----:B-1----:R-:W-:Y:S02]  /*21b0*/  SHF.L.U32 R0, R10, 0x1f, RZ ;  /* 0x0000001f0a007819 */ /* 0x002fe400000006ff */
[----:B------:R-:W-:Y:S02]  /*21c0*/  LEA R5, R11, UR6, 0x4 ;  /* 0x000000060b057c11 */ /* 0x000fe4000f8e20ff */
[----:B--2-4-:R-:W1:Y:S02]  /*21d0*/  SYNCS.PHASECHK.TRANS64.TRYWAIT P0, [R3+URZ+0xa0], R0 ;  /* 0x0000a000030075a7 */ /* 0x014e6400080011ff */
[----:B-1----:R-:W-:Y:S05]  /*21e0*/  @!P0 BRA `(.L_x_39) ;  /* 0x0000009c00508947 */ /* 0x002fea0003800000 */
.L_x_148:
[----:B------:R-:W2:Y:S01]  /*21f0*/  LDS.128 R4, [R5+0x110] ;  /* 0x0001100005047984 */ /* 0x000ea20000000c00 */
[----:B------:R-:W-:Y:S01]  /*2200*/  UISETP.GE.AND UP0, UPT, UR42, 0x1, UPT ;  /* 0x000000012a00788c */ /* 0x000fe2000bf06270 */
[----:B------:R-:W-:Y:S01]  /*2210*/  @!PT LDS RZ, [RZ] ;  /* 0x00000000fffff984 */ /* 0x000fe20000000800 */
[----:B------:R-:W-:Y:S01]  /*2220*/  @!PT LDS RZ, [RZ] ;  /* 0x00000000fffff984 */ /* 0x000fe20000000800 */
[----:B------:R-:W-:Y:S01]  /*2230*/  @!PT LDS RZ, [RZ] ;  /* 0x00000000fffff984 */ /* 0x000fe20000000800 */
[----:B------:R-:W-:Y:S01]  /*2240*/  @!PT LDS RZ, [RZ] ;  /* 0x00000000fffff984 */ /* 0x000fe20000000800 */
[----:B------:R3:W-:Y:S06]  /*2250*/  MEMBAR.ALL.CTA ;  /* 0x0000000000007992 */ /* 0x0007ec0000008000 */
[----:B---3--:R-:W3:Y:S01]  /*2260*/  FENCE.VIEW.ASYNC.S ;  /* 0x00000000000073c6 */ /* 0x008ee20000000000 */
[----:B--2---:R-:W-:-:S13]  /*2270*/  LOP3.LUT P0, RZ, R6, 0x1, RZ, 0xc0, !PT ;  /* 0x0000000106ff7812 */ /* 0x004fda000780c0ff */
[----:B---3--:R-:W-:Y:S01]  /*2280*/  VOTEU.ANY UP1, P0 ;  /* 0x0000000000ff7886 */ /* 0x008fe20000020100 */
[----:B------:R-:W-:-:S13]  /*2290*/  PLOP3.LUT P0, PT, PT, PT, UP1, 0x80, 0x8 ;  /* 0x000000000008781c */ /* 0x000fda0003f0f018 */
[----:B-1----:R-:W-:Y:S02]  /*22a0*/  @P0 LOP3.LUT R0, R5, 0xffff, RZ, 0xc0, !PT ;  /* 0x0000ffff05000812 */ /* 0x002fe400078ec0ff */
[----:B------:R-:W-:Y:S02]  /*22b0*/  @P0 MOV R2, R4 ;  /* 0x0000000400020202 */ /* 0x000fe40000000f00 */
[----:B------:R-:W-:Y:S01]  /*22c0*/  @P0 R2UR UR5, R0 ;  /* 0x00000000000502ca */ /* 0x000fe200000e0000 */
[----:B------:R-:W-:Y:S01]  /*22d0*/  VIADD R0, R3, 0xb0 ;  /* 0x000000b003007836 */ /* 0x000fe20000000000 */
[----:B------:R-:W-:Y:S02]  /*22e0*/  @P0 SHF.R.U32.HI R4, RZ, 0x10, R5 ;  /* 0x00000010ff040819 */ /* 0x000fe40000011605 */
[----:B------:R-:W-:Y:S02]  /*22f0*/  @P0 R2UR UR8, R2 ;  /* 0x00000000020802ca */ /* 0x000fe400000e0000 */
[----:B------:R-:W-:-:S02]  /*2300*/  PRMT R0, RZ, 0x654, R0 ;  /* 0x00000654ff007816 */ /* 0x000fc40000000000 */
[----:B------:R-:W-:Y:S02]  /*2310*/  @P0 R2UR UR4, R4 ;  /* 0x00000000040402ca */ /* 0x000fe400000e0000 */
[----:B------:R1:W-:Y:S03]  /*2320*/  SYNCS.ARRIVE.TRANS64.RED.A1T0 RZ, [R0+URZ], RZ ;  /* 0x000000ff00ff79a7 */ /* 0x0003e600081004ff */
[----:B------:R-:W-:-:S04]  /*2330*/  @UP1 UMOV UR29, UR5 ;  /* 0x00000005001d1c82 */ /* 0x000fc80008000000 */
[----:B------:R-:W-:-:S04]  /*2340*/  @UP1 UMOV UR37, UR8 ;  /* 0x0000000800251c82 */ /* 0x000fc80008000000 */
[----:B------:R-:W-:Y:S01]  /*2350*/  @UP1 UMOV UR36, UR4 ;  /* 0x0000000400241c82 */ /* 0x000fe20008000000 */
[----:B------:R-:W-:Y:S05]  /*2360*/  BRA.U !UP0, `(.L_x_40) ;  /* 0x0000000108d47547 */ /* 0x000fea000b800000 */
[----:B------:R-:W2:Y:S01]  /*2370*/  LDCU.128 UR12, c[0x0][0xb10] ;  /* 0x00016200ff0c77ac */ /* 0x000ea20008000c00 */
[----:B------:R-:W3:Y:S01]  /*2380*/  LDCU UR30, c[0x0][0xb20] ;  /* 0x00016400ff1e77ac */ /* 0x000ee20008000800 */
[----:B------:R-:W4:Y:S01]  /*2390*/  LDCU UR25, c[0x0][0xb0c] ;  /* 0x00016180ff1977ac */ /* 0x000f220008000800 */
[----:B------:R-:W1:Y:S01]  /*23a0*/  LDCU.64 UR10, c[0x0][0xb28] ;  /* 0x00016500ff0a77ac */ /* 0x000e620008000a00 */
[----:B------:R-:W-:Y:S02]  /*23b0*/  UISETP.NE.AND UP3, UPT, UR42, 0x1, UPT ;  /* 0x000000012a00788c */ /* 0x000fe4000bf65270 */
[----:B--2---:R-:W-:Y:S02]  /*23c0*/  UIMAD.WIDE.U32 UR8, UR38, UR15, URZ ;  /* 0x0000000f260872a5 */ /* 0x004fe4000f8e00ff */
[----:B------:R-:W-:Y:S02]  /*23d0*/  UIMAD.WIDE.U32 UR4, UR39, UR12, URZ ;  /* 0x0000000c270472a5 */ /* 0x000fe4000f8e00ff */
[----:B------:R-:W-:-:S02]  /*23e0*/  UISETP.NE.AND UP0, UPT, UR14, 0x1, UPT ;  /* 0x000000010e00788c */ /* 0x000fc4000bf05270 */
[----:B------:R-:W-:Y:S01]  /*23f0*/  UIMAD.WIDE.U32 UR20, UR29, UR15, URZ ;  /* 0x0000000f1d1472a5 */ /* 0x000fe2000f8e00ff */
[----:B------:R-:W-:Y:S02]  /*2400*/  UMOV UR8, UR9 ;  /* 0x0000000900087c82 */ /* 0x000fe40008000000 */
[----:B------:R-:W-:Y:S01]  /*2410*/  UMOV UR4, UR5 ;  /* 0x0000000500047c82 */ /* 0x000fe20008000000 */
[----:B---3--:R-:W-:Y:S02]  /*2420*/  USHF.R.U32.HI UR8, URZ, UR30, UR8 ;  /* 0x0000001eff087299 */ /* 0x008fe40008011608 */
[----:B----4-:R-:W-:Y:S02]  /*2430*/  UISETP.NE.AND UP2, UPT, UR25, 0x1, UPT ;  /* 0x000000011900788c */ /* 0x010fe4000bf45270 */
[----:B------:R-:W-:Y:S02]  /*2440*/  USHF.R.U32.HI UR4, URZ, UR13, UR4 ;  /* 0x0000000dff047299 */ /* 0x000fe40008011604 */
[----:B------:R-:W-:-:S02]  /*2450*/  USEL UR5, UR38, UR8, !UP0 ;  /* 0x0000000826057287 */ /* 0x000fc4000c000000 */
[----:B------:R-:W-:Y:S02]  /*2460*/  USEL UR8, UR39, UR4, !UP2 ;  /* 0x0000000427087287 */ /* 0x000fe4000d000000 */
[----:B-1----:R-:W-:Y:S01]  /*2470*/  UIMAD.WIDE.U32 UR16, UR5, UR10, URZ ;  /* 0x0000000a051072a5 */ /* 0x002fe2000f8e00ff */
[----:B------:R-:W-:Y:S01]  /*2480*/  UMOV UR4, UR21 ;  /* 0x0000001500047c82 */ /* 0x000fe20008000000 */
[----:B------:R-:W-:Y:S02]  /*2490*/  UIMAD.WIDE.U32 UR18, UR37, UR12, URZ ;  /* 0x0000000c251272a5 */ /* 0x000fe4000f8e00ff */
[----:B------:R-:W-:-:S03]  /*24a0*/  UIMAD.WIDE.U32 UR20, UR8, UR10, URZ ;  /* 0x0000000a081472a5 */ /* 0x000fc6000f8e00ff */
[----:B------:R-:W-:Y:S01]  /*24b0*/  UMOV UR16, UR17 ;  /* 0x0000001100107c82 */ /* 0x000fe20008000000 */
[----:B------:R-:W-:Y:S02]  /*24c0*/  USHF.R.U32.HI UR4, URZ, UR30, UR4 ;  /* 0x0000001eff047299 */ /* 0x000fe40008011604 */
[----:B------:R-:W-:Y:S01]  /*24d0*/  @UP3 USHF.R.U32.HI UR5, URZ, UR11, UR16 ;  /* 0x0000000bff053299 */ /* 0x000fe20008011610 */
[----:B------:R-:W-:Y:S01]  /*24e0*/  UMOV UR18, UR19 ;  /* 0x0000001300127c82 */ /* 0x000fe20008000000 */
[----:B------:R-:W-:Y:S01]  /*24f0*/  UMOV UR20, UR21 ;  /* 0x0000001500147c82 */ /* 0x000fe20008000000 */
[----:B------:R-:W-:Y:S02]  /*2500*/  USHF.R.U32.HI UR13, URZ, UR13, UR18 ;  /* 0x0000000dff0d7299 */ /* 0x000fe40008011612 */
[----:B------:R-:W-:Y:S02]  /*2510*/  USEL UR4, UR29, UR4, !UP0 ;  /* 0x000000041d047287 */ /* 0x000fe4000c000000 */
[----:B------:R-:W-:-:S02]  /*2520*/  @UP3 USHF.R.U32.HI UR8, URZ, UR11, UR20 ;  /* 0x0000000bff083299 */ /* 0x000fc40008011614 */
[----:B------:R-:W-:Y:S02]  /*2530*/  UIMAD UR9, UR42, UR5, URZ ;  /* 0x000000052a0972a4 */ /* 0x000fe4000f8e02ff */
[----:B------:R-:W-:Y:S02]  /*2540*/  USEL UR5, UR37, UR13, !UP2 ;  /* 0x0000000d25057287 */ /* 0x000fe4000d000000 */
[----:B------:R-:W-:Y:S02]  /*2550*/  UIMAD UR12, UR42, UR8, URZ ;  /* 0x000000082a0c72a4 */ /* 0x000fe4000f8e02ff */
[----:B------:R-:W-:Y:S02]  /*2560*/  UISETP.GE.AND UP0, UPT, UR4, UR9, UPT ;  /* 0x000000090400728c */ /* 0x000fe4000bf06270 */
[----:B------:R-:W-:Y:S02]  /*2570*/  UIMAD.WIDE.U32 UR16, UR4, UR10, URZ ;  /* 0x0000000a041072a5 */ /* 0x000fe4000f8e00ff */
[----:B------:R-:W-:-:S02]  /*2580*/  UISETP.GE.OR UP0, UPT, UR5, UR12, UP0 ;  /* 0x0000000c0500728c */ /* 0x000fc40008706670 */
        /* <DEDUP_REMOVED lines=19> */
.L_x_40:
[----:B------:R-:W2:Y:S02]  /*26c0*/  LDCU UR4, c[0x0][0xb30] ;  /* 0x00016600ff0477ac */ /* 0x000ea40008000800 */
[----:B--2---:R-:W-:-:S09]  /*26d0*/  UISETP.NE.AND UP0, UPT, UR4, 0x1, UPT ;  /* 0x000000010400788c */ /* 0x004fd2000bf05270 */
[----:B------:R-:W-:Y:S05]  /*26e0*/  BRA.U UP0, `(.L_x_41) ;  /* 0x0000000100447547 */ /* 0x000fea000b800000 */
[----:B------:R-:W2:Y:S01]  /*26f0*/  LDCU.128 UR12, c[0x0][0xb10] ;  /* 0x00016200ff0c77ac */ /* 0x000ea20008000c00 */
[----:B------:R-:W3:Y:S01]  /*2700*/  LDCU UR10, c[0x0][0xb0c] ;  /* 0x00016180ff0a77ac */ /* 0x000ee20008000800 */
[----:B------:R-:W4:Y:S01]  /*2710*/  LDCU UR11, c[0x0][0xb20] ;  /* 0x00016400ff0b77ac */ /* 0x000f220008000800 */
[----:B--2---:R-:W-:Y:S02]  /*2720*/  UIMAD.WIDE.U32 UR8, UR37, UR12, URZ ;  /* 0x0000000c250872a5 */ /* 0x004fe4000f8e00ff */
[----:B------:R-:W-:Y:S02]  /*2730*/  UIMAD.WIDE.U32 UR4, UR29, UR15, URZ ;  /* 0x0000000f1d0472a5 */ /* 0x000fe4000f8e00ff */
[----:B---3--:R-:W-:Y:S02]  /*2740*/  UISETP.NE.AND UP2, UPT, UR10, 0x1, UPT ;  /* 0x000000010a00788c */ /* 0x008fe4000bf45270 */
[----:B------:R-:W-:Y:S01]  /*2750*/  UISETP.NE.AND UP0, UPT, UR14, 0x1, UPT ;  /* 0x000000010e00788c */ /* 0x000fe2000bf05270 */
[----:B------:R-:W-:-:S02]  /*2760*/  UMOV UR8, UR9 ;  /* 0x0000000900087c82 */ /* 0x000fc40008000000 */
[----:B------:R-:W-:Y:S01]  /*2770*/  UMOV UR4, UR5 ;  /* 0x0000000500047c82 */ /* 0x000fe20008000000 */
[----:B------:R-:W-:Y:S02]  /*2780*/  USHF.R.U32.HI UR13, URZ, UR13, UR8 ;  /* 0x0000000dff0d7299 */ /* 0x000fe40008011608 */
[----:B----4-:R-:W-:Y:S02]  /*2790*/  USHF.R.U32.HI UR4, URZ, UR11, UR4 ;  /* 0x0000000bff047299 */ /* 0x010fe40008011604 */
[----:B------:R-:W-:Y:S02]  /*27a0*/  USEL UR5, UR37, UR13, !UP2 ;  /* 0x0000000d25057287 */ /* 0x000fe4000d000000 */
[----:B------:R-:W-:-:S04]  /*27b0*/  USEL UR4, UR29, UR4, !UP0 ;  /* 0x000000041d047287 */ /* 0x000fc8000c000000 */
[----:B------:R-:W-:Y:S02]  /*27c0*/  UIADD3 UR8, UPT, UPT, UR5, -UR4, URZ ;  /* 0x8000000405087290 */ /* 0x000fe4000fffe0ff */
[----:B------:R-:W-:Y:S02]  /*27d0*/  UIADD3 UR4, UPT, UPT, -UR5, UR4, URZ ;  /* 0x0000000405047290 */ /* 0x000fe4000fffe1ff */
[----:B------:R-:W-:Y:S02]  /*27e0*/  UIMAD UR29, UR8, UR14, UR29 ;  /* 0x0000000e081d72a4 */ /* 0x000fe4000f8e021d */
[----:B------:R-:W-:-:S12]  /*27f0*/  UIMAD UR37, UR4, UR10, UR37 ;  /* 0x0000000a042572a4 */ /* 0x000fd8000f8e0225 */
.L_x_41:
[----:B------:R-:W-:Y:S01]  /*2800*/  VIADD R11, R11, 0x1 ;  /* 0x000000010b0b7836 */ /* 0x000fe20000000000 */
[----:B------:R-:W-:Y:S02]  /*2810*/  R2UR UR5, R161 ;  /* 0x00000000a10572ca */ /* 0x000fe400000e0000 */
[----:B------:R-:W-:Y:S02]  /*2820*/  R2UR UR4, R160 ;  /* 0x00000000a00472ca */ /* 0x000fe400000e0000 */
[C---:B------:R-:W-:Y:S02]  /*2830*/  ISETP.NE.AND P0, PT, R11.reuse, 0x2, PT ;  /* 0x000000020b00780c */ /* 0x040fe40003f05270 */
[----:B------:R-:W-:Y:S02]  /*2840*/  PLOP3.LUT P1, PT, PT, PT, PT, 0x80, 0x8 ;  /* 0x000000000008781c */ /* 0x000fe40003f2f070 */
[----:B------:R-:W-:Y:S02]  /*2850*/  SEL R3, RZ, 0x1, P0 ;  /* 0x00000001ff037807 */ /* 0x000fe40000000000 */
[----:B------:R-:W-:-:S02]  /*2860*/  SEL R11, R11, RZ, P0 ;  /* 0x000000ff0b0b7207 */ /* 0x000fc40000000000 */
[----:B------:R-:W-:Y:S01]  /*2870*/  LOP3.LUT R10, R10, R3, RZ, 0x3c, !PT ;  /* 0x000000030a0a7212 */ /* 0x000fe200078e3cff */
[----:B------:R-:W-:Y:S02]  /*2880*/  UIADD3 UR30, UPT, UPT, UR37, UR5, URZ ;  /* 0x00000005251e7290 */ /* 0x000fe4000fffe0ff */
[----:B------:R-:W-:Y:S01]  /*2890*/  UIADD3 UR31, UPT, UPT, UR29, UR4, URZ ;  /* 0x000000041d1f7290 */ /* 0x000fe2000fffe0ff */
[----:B------:R-:W-:Y:S11]  /*28a0*/  BRA.U UP1, `(.L_x_42) ;  /* 0xfffffff101287547 */ /* 0x000ff6000b83ffff */
[----:B------:R-:W-:Y:S01]  /*28b0*/  UIADD3 UR8, UPT, UPT, UR6, 0x28, URZ ;  /* 0x0000002806087890 */ /* 0x000fe2000fffe0ff */
[----:B------:R-:W-:-:S03]  /*28c0*/  SHF.L.U32 R3, R12, 0x1f, RZ ;  /* 0x0000001f0c037819 */ /* 0x000fc600000006ff */
[----:B------:R-:W-:-:S09]  /*28d0*/  ULEA UR4, UR7, UR8, 0x3 ;  /* 0x0000000807047291 */ /* 0x000fd2000f8e18ff */
[----:B------:R-:W2:Y:S02]  /*28e0*/  SYNCS.PHASECHK.TRANS64.TRYWAIT P0, [UR4], R3 ;  /* 0x00000003ff0075a7 */ /* 0x000ea40008001104 */
[----:B--2---:R-:W-:Y:S05]  /*28f0*/  @!P0 BRA `(.L_x_43) ;  /* 0x0000009400a08947 */ /* 0x004fea0003800000 */
.L_x_150:
[----:B------:R-:W-:-:S04]  /*2900*/  UIADD3 UR4, UPT, UPT, UR7, 0x1, URZ ;  /* 0x0000000107047890 */ /* 0x000fc8000fffe0ff */
[----:B------:R-:W-:-:S04]  /*2910*/  UISETP.NE.AND UP0, UPT, UR4, 0x5, UPT ;  /* 0x000000050400788c */ /* 0x000fc8000bf05270 */
[----:B------:R-:W-:Y:S02]  /*2920*/  USEL UR6, URZ, 0x1, UP0 ;  /* 0x00000001ff067887 */ /* 0x000fe40008000000 */
[----:B------:R-:W-:-:S04]  /*2930*/  USEL UR4, UR4, URZ, UP0 ;  /* 0x000000ff04047287 */ /* 0x000fc80008000000 */
[----:B------:R-:W-:Y:S01]  /*2940*/  ULEA UR5, UR4, UR8, 0x3 ;  /* 0x0000000804057291 */ /* 0x000fe2000f8e18ff */
[----:B------:R-:W-:-:S04]  /*2950*/  LOP3.LUT R2, R12, UR6, RZ, 0x3c, !PT ;  /* 0x000000060c027c12 */ /* 0x000fc8000f8e3cff */
[----:B-1----:R-:W-:-:S04]  /*2960*/  SHF.L.U32 R3, R2, 0x1f, RZ ;  /* 0x0000001f02037819 */ /* 0x002fc800000006ff */
[----:B------:R-:W1:Y:S02]  /*2970*/  SYNCS.PHASECHK.TRANS64.TRYWAIT P0, [UR5], R3 ;  /* 0x00000003ff0075a7 */ /* 0x000e640008001105 */
[----:B-1----:R-:W-:Y:S05]  /*2980*/  @!P0 BRA `(.L_x_44) ;  /* 0x0000009400948947 */ /* 0x002fea0003800000 */
.L_x_152:
        /* <DEDUP_REMOVED lines=9> */
.L_x_154:
        /* <DEDUP_REMOVED lines=9> */
.L_x_156:
[----:B------:R-:W-:-:S04]  /*2ab0*/  UIADD3 UR4, UPT, UPT, UR4, 0x1, URZ ;  /* 0x0000000104047890 */ /* 0x000fc8000fffe0ff */
[----:B------:R-:W-:-:S04]  /*2ac0*/  UISETP.NE.AND UP0, UPT, UR4, 0x5, UPT ;  /* 0x000000050400788c */ /* 0x000fc8000bf05270 */
[----:B------:R-:W-:Y:S02]  /*2ad0*/  USEL UR5, URZ, 0x1, UP0 ;  /* 0x00000001ff057887 */ /* 0x000fe40008000000 */
[----:B------:R-:W-:-:S04]  /*2ae0*/  USEL UR4, UR4, URZ, UP0 ;  /* 0x000000ff04047287 */ /* 0x000fc80008000000 */
[----:B------:R-:W-:Y:S01]  /*2af0*/  ULEA UR4, UR4, UR8, 0x3 ;  /* 0x0000000804047291 */ /* 0x000fe2000f8e18ff */
[----:B-1----:R-:W-:-:S04]  /*2b00*/  LOP3.LUT R3, R2, UR5, RZ, 0x3c, !PT ;  /* 0x0000000502037c12 */ /* 0x002fc8000f8e3cff */
[----:B------:R-:W-:Y:S01]  /*2b10*/  SHF.L.U32 R3, R3, 0x1f, RZ ;  /* 0x0000001f03037819 */ /* 0x000fe200000006ff */
[----:B------:R-:W-:-:S07]  /*2b20*/  IMAD.U32 R0, RZ, RZ, UR4 ;  /* 0x00000004ff007e24 */ /* 0x000fce000f8e00ff */
.L_x_47:
[----:B-1----:R1:W2:Y:S02]  /*2b30*/  SYNCS.PHASECHK.TRANS64.TRYWAIT P0, [R0+URZ], R3 ;  /* 0x00000003000075a7 */ /* 0x0022a400080011ff */
[----:B--2---:R-:W-:Y:S05]  /*2b40*/  @!P0 NANOSLEEP.SYNCS 0x989680 ;  /* 0x009896800000895d */ /* 0x004fea0003900000 */
[----:B------:R-:W2:Y:S02]  /*2b50*/  @!P0 SYNCS.PHASECHK.TRANS64 P0, [R0+URZ], R3 ;  /* 0x00000003000085a7 */ /* 0x000ea400080010ff */
[----:B--2---:R-:W-:Y:S05]  /*2b60*/  @P0 EXIT ;  /* 0x000000000000094d */ /* 0x004fea0003800000 */
[----:B------:R-:W-:Y:S05]  /*2b70*/  BRA `(.L_x_47) ;  /* 0xfffffffc00ec7947 */ /* 0x000fea000383ffff */
.L_x_22:
[----:B------:R-:W-:-:S04]  /*2b80*/  UISETP.NE.AND UP0, UPT, UR45, URZ, UPT ;  /* 0x000000ff2d00728c */ /* 0x000fc8000bf05270 */
[----:B------:R-:W-:-:S09]  /*2b90*/  UISETP.NE.OR UP0, UPT, UR18, 0x1, UP0 ;  /* 0x000000011200788c */ /* 0x000fd20008705670 */
[----:B------:R-:W-:Y:S05]  /*2ba0*/  BRA.U UP0, `(.L_x_48) ;  /* 0x0000000500487547 */ /* 0x000fea000b800000 */
[----:B------:R-:W-:Y:S01]  /*2bb0*/  ISETP.GE.U32.AND P2, PT, R3, 0x4, PT ;  /* 0x000000040300780c */ /* 0x000fe20003f46070 */
[----:B------:R-:W-:Y:S01]  /*2bc0*/  IMAD.MOV.U32 R12, RZ, RZ, 0x1 ;  /* 0x00000001ff0c7424 */ /* 0x000fe200078e00ff */
[----:B------:R-:W-:Y:S02]  /*2bd0*/  CS2R R10, SRZ ;  /* 0x00000000000a7805 */ /* 0x000fe4000001ff00 */
[----:B------:R-:W-:Y:S01]  /*2be0*/  CS2R R8, SRZ ;  /* 0x0000000000087805 */ /* 0x000fe2000001ff00 */
[----:B------:R-:W-:Y:S01]  /*2bf0*/  UMOV UR6, 0x400 ;  /* 0x0000040000067882 */ /* 0x000fe20000000000 */
[----:B------:R-:W-:Y:S01]  /*2c00*/  UMOV UR5, URZ ;  /* 0x000000ff00057c82 */ /* 0x000fe20008000000 */
[----:B------:R-:W-:-:S12]  /*2c10*/  ULEA UR6, UR45, UR6, 0x18 ;  /* 0x000000062d067291 */ /* 0x000fd8000f8ec0ff */
.L_x_52:
[----:B------:R-:W-:Y:S02]  /*2c20*/  LEA R0, R8, UR6, 0x3 ;  /* 0x0000000608007c11 */ /* 0x000fe4000f8e18ff */
[----:B------:R-:W-:-:S03]  /*2c30*/  SHF.L.U32 R5, R9, 0x1f, RZ ;  /* 0x0000001f09057819 */ /* 0x000fc600000006ff */
[----:B------:R-:W-:Y:S01]  /*2c40*/  VIADD R4, R0, 0xf0 ;  /* 0x000000f000047836 */ /* 0x000fe20000000000 */
[----:B------:R-:W2:Y:S02]  /*2c50*/  SYNCS.PHASECHK.TRANS64.TRYWAIT P0, [R0+URZ+0xe0], R5 ;  /* 0x0000e005000075a7 */ /* 0x000ea400080011ff */
[----:B--2---:R-:W-:Y:S05]  /*2c60*/  @!P0 BRA `(.L_x_49) ;  /* 0x0000009400248947 */ /* 0x004fea0003800000 */
.L_x_157:
[----:B------:R-:W-:Y:S01]  /*2c70*/  ULEA UR4, UR5, UR6, 0x3 ;  /* 0x0000000605047291 */ /* 0x000fe2000f8e18ff */
[----:B------:R-:W-:Y:S01]  /*2c80*/  PRMT R4, RZ, 0x654, R4 ;  /* 0x00000654ff047816 */ /* 0x000fe20000000004 */
[----:B--2---:R-:W-:Y:S01]  /*2c90*/  @!P2 IMAD.MOV.U32 R5, RZ, RZ, 0x10 ;  /* 0x00000010ff05a424 */ /* 0x004fe200078e00ff */
[----:B------:R-:W-:Y:S01]  /*2ca0*/  SHF.L.U32 R7, R12, 0x1f, RZ ;  /* 0x0000001f0c077819 */ /* 0x000fe200000006ff */
[----:B------:R-:W-:Y:S01]  /*2cb0*/  UIADD3 UR7, UPT, UPT, UR4, 0xa0, URZ ;  /* 0x000000a004077890 */ /* 0x000fe2000fffe0ff */
[----:B------:R2:W-:Y:S05]  /*2cc0*/  SYNCS.ARRIVE.TRANS64.RED.A1T0 RZ, [R4+URZ], RZ ;  /* 0x000000ff04ff79a7 */ /* 0x0005ea00081004ff */
[----:B------:R-:W-:Y:S01]  /*2cd0*/  IMAD.U32 R0, RZ, RZ, UR7 ;  /* 0x00000007ff007e24 */ /* 0x000fe2000f8e00ff */
[----:B------:R-:W3:Y:S04]  /*2ce0*/  SYNCS.PHASECHK.TRANS64.TRYWAIT P0, [UR4+0xb0], R7 ;  /* 0x0000b007ff0075a7 */ /* 0x000ee80008001104 */
[----:B------:R-:W-:Y:S01]  /*2cf0*/  PRMT R13, R3, 0x654, R0 ;  /* 0x00000654030d7816 */ /* 0x000fe20000000000 */
[----:B--23--:R-:W-:Y:S06]  /*2d00*/  @!P0 BRA `(.L_x_50) ;  /* 0x0000009400108947 */ /* 0x00cfec0003800000 */
.L_x_159:
[----:B------:R-:W-:Y:S01]  /*2d10*/  ULEA UR8, UR5, UR6, 0x4 ;  /* 0x0000000605087291 */ /* 0x000fe2000f8e20ff */
[----:B------:R-:W-:Y:S01]  /*2d20*/  SEL R2, R13, R2, !P2 ;  /* 0x000000020d027207 */ /* 0x000fe20005000000 */
[----:B------:R-:W-:Y:S01]  /*2d30*/  UIADD3 UR9, UPT, UPT, UR4, 0xa0, URZ ;  /* 0x000000a004097890 */ /* 0x000fe2000fffe0ff */
[----:B--2---:R-:W-:Y:S01]  /*2d40*/  LEA R0, R11, UR6, 0x3 ;  /* 0x000000060b007c11 */ /* 0x004fe2000f8e18ff */
[----:B------:R-:W-:Y:S01]  /*2d50*/  UIADD3 UR8, UPT, UPT, UR8, 0x110, URZ ;  /* 0x0000011008087890 */ /* 0x000fe2000fffe0ff */
[----:B------:R2:W-:Y:S01]  /*2d60*/  @!P2 SYNCS.ARRIVE.TRANS64.RED RZ, [R2+URZ], R5 ;  /* 0x0000000502ffa9a7 */ /* 0x0005e200080004ff */
[----:B------:R-:W-:Y:S01]  /*2d70*/  UIADD3 UR4, UPT, UPT, UR5, 0x1, URZ ;  /* 0x0000000105047890 */ /* 0x000fe2000fffe0ff */
[----:B------:R-:W-:-:S03]  /*2d80*/  VIADD R8, R8, 0x1 ;  /* 0x0000000108087836 */ /* 0x000fc60000000000 */
[----:B------:R-:W-:Y:S02]  /*2d90*/  UISETP.NE.AND UP0, UPT, UR4, 0x2, UPT ;  /* 0x000000020400788c */ /* 0x000fe4000bf05270 */
[----:B------:R-:W-:Y:S01]  /*2da0*/  ISETP.NE.AND P0, PT, R8, 0x2, PT ;  /* 0x000000020800780c */ /* 0x000fe20003f05270 */
[----:B------:R-:W-:Y:S06]  /*2db0*/  UGETNEXTWORKID.BROADCAST [UR8], [UR9] ;  /* 0x00000000080073ca */ /* 0x000fec0008000100 */
[----:B------:R-:W-:Y:S02]  /*2dc0*/  USEL UR7, URZ, 0x1, UP0 ;  /* 0x00000001ff077887 */ /* 0x000fe40008000000 */
[----:B------:R-:W-:-:S04]  /*2dd0*/  USEL UR5, UR4, URZ, UP0 ;  /* 0x000000ff04057287 */ /* 0x000fc80008000000 */
[----:B------:R-:W-:Y:S02]  /*2de0*/  LOP3.LUT R12, R12, UR7, RZ, 0x3c, !PT ;  /* 0x000000070c0c7c12 */ /* 0x000fe4000f8e3cff */
[----:B--2---:R-:W-:-:S04]  /*2df0*/  SHF.L.U32 R5, R10, 0x1f, RZ ;  /* 0x0000001f0a057819 */ /* 0x004fc800000006ff */
[----:B------:R-:W2:Y:S02]  /*2e00*/  SYNCS.PHASECHK.TRANS64.TRYWAIT P1, [R0+URZ+0xa0], R5 ;  /* 0x0000a005000075a7 */ /* 0x000ea400080211ff */
[----:B--2---:R-:W-:Y:S05]  /*2e10*/  @!P1 BRA `(.L_x_51) ;  /* 0x0000009000e49947 */ /* 0x004fea0003800000 */
.L_x_160:
[C---:B------:R-:W-:Y:S01]  /*2e20*/  LEA R4, R11.reuse, UR6, 0x4 ;  /* 0x000000060b047c11 */ /* 0x040fe2000f8e20ff */
[----:B--2---:R-:W-:Y:S01]  /*2e30*/  VIADD R0, R0, 0xb0 ;  /* 0x000000b000007836 */ /* 0x004fe20000000000 */
[----:B------:R-:W-:Y:S01]  /*2e40*/  SEL R8, R8, RZ, P0 ;  /* 0x000000ff08087207 */ /* 0x000fe20000000000 */
[----:B------:R-:W-:-:S03]  /*2e50*/  VIADD R11, R11, 0x1 ;  /* 0x000000010b0b7836 */ /* 0x000fc60000000000 */
[----:B------:R-:W2:Y:S01]  /*2e60*/  LDS.128 R4, [R4+0x110] ;  /* 0x0001100004047984 */ /* 0x000ea20000000c00 */
[----:B------:R-:W-:Y:S02]  /*2e70*/  PRMT R0, RZ, 0x654, R0 ;  /* 0x00000654ff007816 */ /* 0x000fe40000000000 */
[C---:B------:R-:W-:Y:S01]  /*2e80*/  ISETP.NE.AND P1, PT, R11.reuse, 0x2, PT ;  /* 0x000000020b00780c */ /* 0x040fe20003f25270 */
[----:B------:R-:W-:Y:S01]  /*2e90*/  @!PT LDS RZ, [RZ] ;  /* 0x00000000fffff984 */ /* 0x000fe20000000800 */
[----:B------:R-:W-:Y:S01]  /*2ea0*/  @!PT LDS RZ, [RZ] ;  /* 0x00000000fffff984 */ /* 0x000fe20000000800 */
[----:B------:R-:W-:Y:S01]  /*2eb0*/  @!PT LDS RZ, [RZ] ;  /* 0x00000000fffff984 */ /* 0x000fe20000000800 */
[----:B------:R-:W-:Y:S01]  /*2ec0*/  @!PT LDS RZ, [RZ] ;  /* 0x00000000fffff984 */ /* 0x000fe20000000800 */
[----:B------:R3:W-:Y:S06]  /*2ed0*/  MEMBAR.ALL.CTA ;  /* 0x0000000000007992 */ /* 0x0007ec0000008000 */
[----:B---3--:R-:W3:Y:S01]  /*2ee0*/  FENCE.VIEW.ASYNC.S ;  /* 0x00000000000073c6 */ /* 0x008ee20000000000 */
[----:B------:R-:W-:Y:S01]  /*2ef0*/  SEL R11, R11, RZ, P1 ;  /* 0x000000ff0b0b7207 */ /* 0x000fe20000800000 */
[----:B---3--:R3:W-:Y:S01]  /*2f00*/  SYNCS.ARRIVE.TRANS64.RED.A1T0 RZ, [R0+URZ], RZ ;  /* 0x000000ff00ff79a7 */ /* 0x0087e200081004ff */
[----:B--2---:R-:W-:-:S02]  /*2f10*/  LOP3.LUT P3, RZ, R6, 0x1, RZ, 0xc0, !PT ;  /* 0x0000000106ff7812 */ /* 0x004fc4000786c0ff */
[----:B------:R-:W-:-:S04]  /*2f20*/  SEL R5, RZ, 0x1, P1 ;  /* 0x00000001ff057807 */ /* 0x000fc80000800000 */
[----:B------:R-:W-:Y:S02]  /*2f30*/  LOP3.LUT R10, R10, R5, RZ, 0x3c, !PT ;  /* 0x000000050a0a7212 */ /* 0x000fe400078e3cff */
[----:B---3--:R-:W-:-:S04]  /*2f40*/  SEL R0, RZ, 0x1, P0 ;  /* 0x00000001ff007807 */ /* 0x008fc80000000000 */
[----:B------:R-:W-:Y:S01]  /*2f50*/  LOP3.LUT R9, R9, R0, RZ, 0x3c, !PT ;  /* 0x0000000009097212 */ /* 0x000fe200078e3cff */
[----:B------:R-:W-:Y:S06]  /*2f60*/  @P3 BRA `(.L_x_52) ;  /* 0xfffffffc002c3947 */ /* 0x000fec000383ffff */
[----:B------:R-:W-:Y:S01]  /*2f70*/  ULEA UR4, UR5, UR6, 0x3 ;  /* 0x0000000605047291 */ /* 0x000fe2000f8e18ff */
[----:B------:R-:W-:-:S08]  /*2f80*/  SHF.L.U32 R3, R12, 0x1f, RZ ;  /* 0x0000001f0c037819 */ /* 0x000fd000000006ff */
[----:B------:R-:W2:Y:S02]  /*2f90*/  SYNCS.PHASECHK.TRANS64 P0, [UR4+0xb0], R3 ;  /* 0x0000b003ff0075a7 */ /* 0x000ea40008001004 */
[----:B--2---:R-:W-:Y:S05]  /*2fa0*/  @P0 BRA `(.L_x_53) ;  /* 0x0000000000080947 */ /* 0x004fea0003800000 */
[----:B------:R-:W2:Y:S02]  /*2fb0*/  SYNCS.PHASECHK.TRANS64.TRYWAIT P0, [UR4+0xb0], R3 ;  /* 0x0000b003ff0075a7 */ /* 0x000ea40008001104 */
[----:B--2---:R-:W-:Y:S05]  /*2fc0*/  @!P0 BRA `(.L_x_54) ;  /* 0x00000090008c8947 */ /* 0x004fea0003800000 */
.L_x_53:
[----:B------:R-:W-:-:S04]  /*2fd0*/  UIADD3 UR7, UPT, UPT, UR5, 0x1, URZ ;  /* 0x0000000105077890 */ /* 0x000fc8000fffe0ff */
[----:B------:R-:W-:-:S04]  /*2fe0*/  UISETP.NE.AND UP0, UPT, UR7, 0x2, UPT ;  /* 0x000000020700788c */ /* 0x000fc8000bf05270 */
[----:B------:R-:W-:Y:S02]  /*2ff0*/  USEL UR8, URZ, 0x1, UP0 ;  /* 0x00000001ff087887 */ /* 0x000fe40008000000 */
[----:B------:R-:W-:-:S04]  /*3000*/  USEL UR7, UR7, URZ, UP0 ;  /* 0x000000ff07077287 */ /* 0x000fc80008000000 */
[----:B------:R-:W-:Y:S01]  /*3010*/  ULEA UR7, UR7, UR6, 0x3 ;  /* 0x0000000607077291 */ /* 0x000fe2000f8e18ff */
[----:B--2---:R-:W-:-:S04]  /*3020*/  LOP3.LUT R3, R12, UR8, RZ, 0x3c, !PT ;  /* 0x000000080c037c12 */ /* 0x004fc8000f8e3cff */
[----:B------:R-:W-:-:S04]  /*3030*/  SHF.L.U32 R0, R3, 0x1f, RZ ;  /* 0x0000001f03007819 */ /* 0x000fc800000006ff */
[----:B------:R-:W2:Y:S02]  /*3040*/  SYNCS.PHASECHK.TRANS64 P0, [UR7+0xb0], R0 ;  /* 0x0000b000ff0075a7 */ /* 0x000ea40008001007 */
[----:B-12---:R-:W-:Y:S05]  /*3050*/  @P0 EXIT ;  /* 0x000000000000094d */ /* 0x006fea0003800000 */
[----:B------:R-:W-:Y:S02]  /*3060*/  SHF.L.U32 R3, R3, 0x1f, RZ ;  /* 0x0000001f03037819 */ /* 0x000fe400000006ff */
[----:B------:R-:W-:-:S07]  /*3070*/  MOV R0, UR7 ;  /* 0x0000000700007c02 */ /* 0x000fce0008000f00 */
.L_x_55:
[----:B-1----:R1:W2:Y:S02]  /*3080*/  SYNCS.PHASECHK.TRANS64.TRYWAIT P0, [R0+URZ+0xb0], R3 ;  /* 0x0000b003000075a7 */ /* 0x0022a400080011ff */
[----:B--2---:R-:W-:Y:S05]  /*3090*/  @!P0 NANOSLEEP.SYNCS 0x989680 ;  /* 0x009896800000895d */ /* 0x004fea0003900000 */
[----:B------:R-:W2:Y:S02]  /*30a0*/  @!P0 SYNCS.PHASECHK.TRANS64 P0, [R0+URZ+0xb0], R3 ;  /* 0x0000b003000085a7 */ /* 0x000ea400080010ff */
[----:B--2---:R-:W-:Y:S05]  /*30b0*/  @P0 EXIT ;  /* 0x000000000000094d */ /* 0x004fea0003800000 */
[----:B------:R-:W-:Y:S05]  /*30c0*/  BRA `(.L_x_55) ;  /* 0xfffffffc00ec7947 */ /* 0x000fea000383ffff */
.L_x_48:
[----:B------:R-:W-:Y:S05]  /*30d0*/  BRA.U UP5, `(.L_x_56) ;  /* 0x0000001105907547 */ /* 0x000fea000b800000 */
[----:B------:R-:W-:Y:S01]  /*30e0*/  UMOV UR4, 0x40 ;  /* 0x0000004000047882 */ /* 0x000fe20000000000 */
[----:B------:R-:W-:Y:S01]  /*30f0*/  NOP ;  /* 0x0000000000007918 */ /* 0x000fe20000000000 */
[----:B------:R-:W-:Y:S01]  /*3100*/  ULEA UR5, UR45, UR4, 0x18 ;  /* 0x000000042d057291 */ /* 0x000fe2000f8ec0ff */
[----:B------:R-:W-:Y:S02]  /*3110*/  UMOV UR6, 0x400 ;  /* 0x0000040000067882 */ /* 0x000fe40000000000 */
[----:B------:R-:W-:-:S06]  /*3120*/  ULEA UR6, UR45, UR6, 0x18 ;  /* 0x000000062d067291 */ /* 0x000fcc000f8ec0ff */
[----:B------:R-:W2:Y:S02]  /*3130*/  LDS.U8 R3, [UR5+0x1c] ;  /* 0x00001c05ff037984 */ /* 0x000ea40008000000 */
[----:B--2---:R-:W-:-:S13]  /*3140*/  ISETP.NE.AND P0, PT, R3, RZ, PT ;  /* 0x000000ff0300720c */ /* 0x004fda0003f05270 */
[----:B------:R-:W-:Y:S05]  /*3150*/  @P0 BRA `(.L_x_57) ;  /* 0x0000000400080947 */ /* 0x000fea0003800000 */
[----:B------:R-:W-:Y:S02]  /*3160*/  UISETP.NE.U32.AND UP1, UPT, UR48, 0x1, UPT ;  /* 0x000000013000788c */ /* 0x000fe4000bf25070 */
[----:B------:R-:W-:-:S07]  /*3170*/  UIADD3 UR7, UPT, UPT, UR5, 0x8, URZ ;  /* 0x0000000805077890 */ /* 0x000fce000fffe0ff */
[----:B------:R-:W-:Y:S05]  /*3180*/  BRA.U !UP1, `(.L_x_58) ;  /* 0x00000001099c7547 */ /* 0x000fea000b800000 */
[----:B------:R-:W-:Y:S01]  /*3190*/  ELECT P0, URZ, PT ;  /* 0x0000000000ff782f */ /* 0x000fe20003800000 */
[----:B------:R-:W-:-:S12]  /*31a0*/  BSSY B0, `(.L_x_58) ;  /* 0x0000025000007945 */ /* 0x000fd80003800000 */
[----:B------:R-:W-:Y:S05]  /*31b0*/  @!P0 BRA `(.L_x_59) ;  /* 0x00000000008c8947 */ /* 0x000fea0003800000 */
[----:B------:R-:W-:-:S05]  /*31c0*/  UMOV UR4, 0x10 ;  /* 0x0000001000047882 */ /* 0x000fca0000000000 */
[----:B------:R-:W-:Y:S04]  /*31d0*/  DEPBAR.LE SB2, 0x36 ;  /* 0x0000ad800000791a */ /* 0x000fe80000000000 */
[----:B------:R-:W2:Y:S02]  /*31e0*/  UTCATOMSWS.2CTA.FIND_AND_SET.ALIGN UP0, UR4, UR4 ;  /* 0x00000004000475e3 */ /* 0x000ea40008200800 */
[----:B--2---:R-:W-:Y:S01]  /*31f0*/  MOV R10, UR4 ;  /* 0x00000004000a7c02 */ /* 0x004fe20008000f00 */
[----:B------:R-:W-:Y:S06]  /*3200*/  BRA.U UP0, `(.L_x_60) ;  /* 0x0000000100187547 */ /* 0x000fec000b800000 */
.L_x_61:
[----:B------:R-:W-:Y:S05]  /*3210*/  NANOSLEEP 0x64 ;  /* 0x000000640000795d */ /* 0x000fea0003800000 */
[----:B------:R-:W-:-:S05]  /*3220*/  UMOV UR4, 0x10 ;  /* 0x0000001000047882 */ /* 0x000fca0000000000 */
[----:B------:R-:W-:Y:S04]  /*3230*/  DEPBAR.LE SB2, 0x36 ;  /* 0x0000ad800000791a */ /* 0x000fe80000000000 */
[----:B------:R-:W2:Y:S02]  /*3240*/  UTCATOMSWS.2CTA.FIND_AND_SET.ALIGN UP0, UR4, UR4 ;  /* 0x00000004000475e3 */ /* 0x000ea40008200800 */
[----:B--2---:R-:W-:Y:S01]  /*3250*/  MOV R10, UR4 ;  /* 0x00000004000a7c02 */ /* 0x004fe20008000f00 */
[----:B------:R-:W-:Y:S05]  /*3260*/  BRA.U !UP0, `(.L_x_61) ;  /* 0xfffffffd08e87547 */ /* 0x000fea000b83ffff */
.L_x_60:
[----:B------:R-:W2:Y:S01]  /*3270*/  LDS R6, [UR5+0x10] ;  /* 0x00001005ff067984 */ /* 0x000ea20008000800 */
[----:B------:R-:W-:Y:S01]  /*3280*/  IMAD.U32 R3, RZ, RZ, UR6 ;  /* 0x00000006ff037e24 */ /* 0x000fe2000f8e00ff */
[----:B------:R-:W-:-:S03]  /*3290*/  MOV R4, UR49 ;  /* 0x0000003100047c02 */ /* 0x000fc60008000f00 */
[----:B------:R-:W-:Y:S01]  /*32a0*/  VIADD R3, R3, 0x130 ;  /* 0x0000013003037836 */ /* 0x000fe20000000000 */
[----:B--2---:R-:W-:-:S04]  /*32b0*/  SHF.L.U32 R6, R6, 0x1f, RZ ;  /* 0x0000001f06067819 */ /* 0x004fc800000006ff */
[----:B------:R-:W2:Y:S02]  /*32c0*/  SYNCS.PHASECHK.TRANS64.TRYWAIT P0, [UR5+0x8], R6 ;  /* 0x00000806ff0075a7 */ /* 0x000ea40008001105 */
[----:B--2---:R-:W-:Y:S05]  /*32d0*/  @P0 BRA `(.L_x_62) ;  /* 0x0000000000080947 */ /* 0x004fea0003800000 */
[----:B------:R-:W2:Y:S02]  /*32e0*/  SYNCS.PHASECHK.TRANS64.TRYWAIT P0, [UR5+0x8], R6 ;  /* 0x00000806ff0075a7 */ /* 0x000ea40008001105 */
[----:B--2---:R-:W-:Y:S05]  /*32f0*/  @!P0 BRA `(.L_x_63) ;  /* 0x0000008c00d88947 */ /* 0x004fea0003800000 */
.L_x_62:
[----:B------:R-:W-:Y:S01]  /*3300*/  PRMT R4, R4, 0x654, R3 ;  /* 0x0000065404047816 */ /* 0x000fe20000000003 */
[----:B------:R-:W-:Y:S01]  /*3310*/  HFMA2 R3, -RZ, RZ, 0, 5.9604644775390625e-08 ;  /* 0x00000001ff037431 */ /* 0x000fe200000001ff */
[----:B------:R-:W-:Y:S01]  /*3320*/  UPRMT UR4, UR49, 0x654, UR7 ;  /* 0x0000065431047896 */ /* 0x000fe20008000007 */
[----:B------:R-:W-:Y:S02]  /*3330*/  IMAD.MOV.U32 R7, RZ, RZ, 0xffff ;  /* 0x0000ffffff077424 */ /* 0x000fe400078e00ff */
[----:B--2---:R-:W-:Y:S02]  /*3340*/  IMAD.MOV.U32 R6, RZ, RZ, 0x4 ;  /* 0x00000004ff067424 */ /* 0x004fe400078e00ff */
[----:B------:R-:W-:Y:S01]  /*3350*/  IMAD.SHL.U32 R9, R10, 0x20, RZ ;  /* 0x000000200a097824 */ /* 0x000fe200078e00ff */
[----:B------:R-:W-:Y:S02]  /*3360*/  MOV R5, UR4 ;  /* 0x0000000400057c02 */ /* 0x000fe40008000f00 */
[-C--:B------:R-:W-:Y:S01]  /*3370*/  SHF.L.U32 R8, R7, R10.reuse, RZ ;  /* 0x0000000a07087219 */ /* 0x080fe200000006ff */
[----:B------:R2:W-:Y:S01]  /*3380*/  SYNCS.ARRIVE.TRANS64.RED RZ, [UR4], R6 ;  /* 0x00000006ffff79a7 */ /* 0x0005e20008000404 */
[----:B------:R-:W-:Y:S01]  /*3390*/  SHF.L.U32 R7, R3, R10, RZ ;  /* 0x0000000a03077219 */ /* 0x000fe200000006ff */
[----:B------:R2:W-:Y:S04]  /*33a0*/  STS [UR6+0x130], R9 ;  /* 0x00013009ff007988 */ /* 0x0005e80008000806 */
[----:B------:R2:W-:Y:S04]  /*33b0*/  STAS [R4.64], R10 ;  /* 0x0000000a04007dbd */ /* 0x0005e8000c0008ff */
[----:B------:R2:W-:Y:S04]  /*33c0*/  ATOMS.OR RZ, [UR5+0x14], R8 ;  /* 0x00001408ffff798c */ /* 0x0005e8000b000005 */
[----:B------:R2:W-:Y:S04]  /*33d0*/  ATOMS.OR RZ, [UR5+0x18], R7 ;  /* 0x00001807ffff798c */ /* 0x0005e8000b000005 */
[----:B------:R2:W-:Y:S02]  /*33e0*/  ATOMS.XOR RZ, [UR5+0x10], R3 ;  /* 0x00001003ffff798c */ /* 0x0005e4000b800005 */
.L_x_59:
[----:B-1----:R-:W-:Y:S05]  /*33f0*/  BSYNC B0 ;  /* 0x0000000000007941 */ /* 0x002fea0003800000 */
.L_x_58:
[----:B------:R-:W-:Y:S05]  /*3400*/  BRA.U UP1, `(.L_x_64) ;  /* 0x00000001016c7547 */ /* 0x000fea000b800000 */
[----:B------:R-:W-:-:S03]  /*3410*/  UMOV UR4, 0xffffffff ;  /* 0xffffffff00047882 */ /* 0x000fc60000000000 */
[----:B------:R-:W-:Y:S05]  /*3420*/  BRA.DIV UR4, `(.L_x_65) ;  /* 0x0000008e04a47947 */ /* 0x000fea000b800000 */
[----:B------:R-:W-:-:S13]  /*3430*/  ELECT P0, URZ, PT ;  /* 0x0000000000ff782f */ /* 0x000fda0003800000 */
.L_x_164:
[----:B------:R-:W-:Y:S05]  /*3440*/  @!P0 BRA `(.L_x_64) ;  /* 0x00000000005c8947 */ /* 0x000fea0003800000 */
[----:B--2---:R-:W2:Y:S02]  /*3450*/  LDS R4, [UR5+0x10] ;  /* 0x00001005ff047984 */ /* 0x004ea40008000800 */
[----:B--2---:R-:W-:-:S04]  /*3460*/  SHF.L.U32 R4, R4, 0x1f, RZ ;  /* 0x0000001f04047819 */ /* 0x004fc800000006ff */
[----:B------:R-:W2:Y:S02]  /*3470*/  SYNCS.PHASECHK.TRANS64.TRYWAIT P0, [UR5+0x8], R4 ;  /* 0x00000804ff0075a7 */ /* 0x000ea40008001105 */
[----:B--2---:R-:W-:Y:S05]  /*3480*/  @P0 BRA `(.L_x_66) ;  /* 0x0000000000080947 */ /* 0x004fea0003800000 */
[----:B------:R-:W2:Y:S02]  /*3490*/  SYNCS.PHASECHK.TRANS64.TRYWAIT P0, [UR5+0x8], R4 ;  /* 0x00000804ff0075a7 */ /* 0x000ea40008001105 */
[----:B--2---:R-:W-:Y:S05]  /*34a0*/  @!P0 BRA `(.L_x_67) ;  /* 0x0000008c00a88947 */ /* 0x004fea0003800000 */
.L_x_66:
[----:B------:R-:W3:Y:S01]  /*34b0*/  LDS R6, [UR6+0x130] ;  /* 0x00013006ff067984 */ /* 0x000ee20008000800 */
[----:B--2---:R-:W-:Y:S02]  /*34c0*/  HFMA2 R3, -RZ, RZ, 0, 5.9604644775390625e-08 ;  /* 0x00000001ff037431 */ /* 0x004fe400000001ff */
[----:B------:R-:W-:Y:S01]  /*34d0*/  IMAD.MOV.U32 R4, RZ, RZ, 0xffff ;  /* 0x0000ffffff047424 */ /* 0x000fe200078e00ff */
[----:B------:R-:W-:Y:S01]  /*34e0*/  UPRMT UR4, UR49, 0x654, UR7 ;  /* 0x0000065431047896 */ /* 0x000fe20008000007 */
[----:B---3--:R-:W-:-:S03]  /*34f0*/  IMAD.SHL.U32 R5, R6, 0x20, RZ ;  /* 0x0000002006057824 */ /* 0x008fc600078e00ff */
[-C--:B------:R-:W-:Y:S02]  /*3500*/  SHF.L.U32 R4, R4, R6.reuse, RZ ;  /* 0x0000000604047219 */ /* 0x080fe400000006ff */
[----:B------:R-:W-:Y:S01]  /*3510*/  SHF.L.U32 R6, R3, R6, RZ ;  /* 0x0000000603067219 */ /* 0x000fe200000006ff */
[----:B------:R3:W-:Y:S04]  /*3520*/  STS [UR6+0x130], R5 ;  /* 0x00013005ff007988 */ /* 0x0007e80008000806 */
[----:B------:R3:W-:Y:S04]  /*3530*/  ATOMS.OR RZ, [UR5+0x14], R4 ;  /* 0x00001404ffff798c */ /* 0x0007e8000b000005 */
[----:B------:R3:W-:Y:S01]  /*3540*/  ATOMS.OR RZ, [UR5+0x18], R6 ;  /* 0x00001806ffff798c */ /* 0x0007e2000b000005 */
[----:B------:R-:W-:Y:S03]  /*3550*/  SYNCS.ARRIVE.TRANS64.RED.A1T0 RZ, [UR4], RZ ;  /* 0x000000ffffff79a7 */ /* 0x000fe60008100404 */
[----:B------:R3:W-:Y:S01]  /*3560*/  ATOMS.XOR RZ, [UR5+0x10], R3 ;  /* 0x00001003ffff798c */ /* 0x0007e2000b800005 */
[----:B------:R-:W-:Y:S05]  /*3570*/  BRA `(.L_x_64) ;  /* 0x0000000000107947 */ /* 0x000fea0003800000 */
.L_x_57:
[----:B------:R-:W-:Y:S02]  /*3580*/  MOV R3, 0xffffffff ;  /* 0xffffffff00037802 */ /* 0x000fe40000000f00 */
[----:B------:R-:W-:-:S03]  /*3590*/  MOV R4, 0x35c0 ;  /* 0x000035c000047802 */ /* 0x000fc60000000f00 */
[----:B------:R2:W-:Y:S04]  /*35a0*/  STS [UR6+0x130], R3 ;  /* 0x00013003ff007988 */ /* 0x0005e80008000806 */
[----:B-12--5:R-:W-:Y:S05]  /*35b0*/  CALL.REL.NOINC `($__internal_1_$__cuda_sm10x_tcgen05_guardrail_trap_phase_invalid_during_alloc) ;  /* 0x0000009400487944 */ /* 0x026fea0003c00000 */
.L_x_64:
[----:B------:R-:W-:Y:S05]  /*35c0*/  WARPSYNC.ALL ;  /* 0x0000000000007948 */ /* 0x000fea0003800000 */
[----:B------:R-:W4:Y:S01]  /*35d0*/  S2UR UR4, SR_CgaCtaId ;  /* 0x00000000000479c3 */ /* 0x000f220000008800 */
[----:B------:R-:W-:Y:S01]  /*35e0*/  UMOV UR26, 0x400 ;  /* 0x00000400001a7882 */ /* 0x000fe20000000000 */
[----:B------:R-:W-:-:S06]  /*35f0*/  NOP ;  /* 0x0000000000007918 */ /* 0x000fcc0000000000 */
[----:B------:R-:W-:Y:S06]  /*3600*/  BAR.ARV 0x6, 0xa0 ;  /* 0x0182800000007b1d */ /* 0x000fec0000002000 */
[----:B------:R-:W1:Y:S01]  /*3610*/  LDCU UR6, c[0x0][0x38c] ;  /* 0x00007180ff0677ac */ /* 0x000e620008000800 */
[----:B------:R-:W-:Y:S01]  /*3620*/  LOP3.LUT R0, R0, 0xffff, RZ, 0xc0, !PT ;  /* 0x0000ffff00007812 */ /* 0x000fe200078ec0ff */
[----:B--2---:R-:W-:Y:S01]  /*3630*/  IMAD.MOV.U32 R9, RZ, RZ, 0x1 ;  /* 0x00000001ff097424 */ /* 0x004fe200078e00ff */
[----:B------:R-:W-:Y:S01]  /*3640*/  LOP3.LUT R2, R2, 0xffff, RZ, 0xc0, !PT ;  /* 0x0000ffff02027812 */ /* 0x000fe200078ec0ff */
[----:B------:R-:W-:Y:S01]  /*3650*/  IMAD.MOV.U32 R8, RZ, RZ, RZ ;  /* 0x000000ffff087224 */ /* 0x000fe200078e00ff */
[----:B------:R-:W-:Y:S01]  /*3660*/  R2UR UR42, R0 ;  /* 0x00000000002a72ca */ /* 0x000fe200000e0000 */
[----:B------:R-:W-:Y:S01]  /*3670*/  UMOV UR32, URZ ;  /* 0x000000ff00207c82 */ /* 0x000fe20008000000 */
[----:B------:R-:W-:Y:S01]  /*3680*/  R2UR UR28, R2 ;  /* 0x00000000021c72ca */ /* 0x000fe200000e0000 */
[----:B------:R-:W-:Y:S01]  /*3690*/  UMOV UR23, URZ ;  /* 0x000000ff00177c82 */ /* 0x000fe20008000000 */
[----:B------:R-:W-:Y:S01]  /*36a0*/  UMOV UR22, URZ ;  /* 0x000000ff00167c82 */ /* 0x000fe20008000000 */
[----:B----4-:R-:W-:-:S02]  /*36b0*/  ULEA UR26, UR4, UR26, 0x18 ;  /* 0x0000001a041a7291 */ /* 0x010fc4000f8ec0ff */
[----:B------:R-:W-:Y:S02]  /*36c0*/  UISETP.NE.AND UP3, UPT, UR48, URZ, UPT ;  /* 0x000000ff3000728c */ /* 0x000fe4000bf65270 */
[----:B------:R-:W-:Y:S02]  /*36d0*/  UIADD3 UR5, UPT, UPT, UR26, 0xc400, URZ ;  /* 0x0000c4001a057890 */ /* 0x000fe4000fffe0ff */
[----:B------:R-:W-:Y:S02]  /*36e0*/  UIADD3 UR4, UPT, UPT, UR26, 0x20400, URZ ;  /* 0x000204001a047890 */ /* 0x000fe4000fffe0ff */
[----:B-1----:R-:W-:Y:S01]  /*36f0*/  UIADD3 UR6, UPT, UPT, UR6, 0x7f, URZ ;  /* 0x0000007f06067890 */ /* 0x002fe2000fffe0ff */
[----:B---3--:R-:W1:Y:S01]  /*3700*/  LDS R3, [UR26+0x130] ;  /* 0x0001301aff037984 */ /* 0x008e620008000800 */
[----:B------:R-:W-:Y:S02]  /*3710*/  USHF.R.U32.HI UR5, URZ, 0x4, UR5 ;  /* 0x00000004ff057899 */ /* 0x000fe40008011605 */
[----:B------:R-:W-:-:S02]  /*3720*/  USHF.R.S32.HI UR33, URZ, 0x1f, UR6 ;  /* 0x0000001fff217899 */ /* 0x000fc40008011406 */
[----:B------:R-:W-:Y:S02]  /*3730*/  USHF.R.U32.HI UR4, URZ, 0x4, UR4 ;  /* 0x00000004ff047899 */ /* 0x000fe40008011604 */
[----:B------:R-:W-:Y:S02]  /*3740*/  ULEA.HI UR33, UR33, UR6, URZ, 0x7 ;  /* 0x0000000621217291 */ /* 0x000fe4000f8f38ff */
[----:B------:R-:W-:Y:S02]  /*3750*/  ULOP3.LUT UR5, UR5, 0x3fff, URZ, 0xc0, !UPT ;  /* 0x00003fff05057892 */ /* 0x000fe4000f8ec0ff */
[----:B------:R-:W-:Y:S02]  /*3760*/  USHF.R.S32.HI UR33, URZ, 0x7, UR33 ;  /* 0x00000007ff217899 */ /* 0x000fe40008011421 */
[----:B------:R-:W-:Y:S02]  /*3770*/  ULOP3.LUT UR30, UR4, 0x3fff, URZ, 0xc0, !UPT ;  /* 0x00003fff041e7892 */ /* 0x000fe4000f8ec0ff */
[----:B------:R-:W-:Y:S01]  /*3780*/  UISETP.LT.AND UP0, UPT, UR33, 0x1, UPT ;  /* 0x000000012100788c */ /* 0x000fe2000bf01270 */
[----:B------:R-:W-:Y:S01]  /*3790*/  UMOV UR40, 0x0 ;  /* 0x0000000000287882 */ /* 0x000fe20000000000 */
[----:B------:R-:W-:Y:S01]  /*37a0*/  UMOV UR41, 0x10400490 ;  /* 0x1040049000297882 */ /* 0x000fe20000000000 */
[----:B------:R-:W-:-:S02]  /*37b0*/  ULOP3.LUT UR29, UR5, 0x10000, URZ, 0xfc, !UPT ;  /* 0x00010000051d7892 */ /* 0x000fc4000f8efcff */
[----:B------:R-:W-:Y:S02]  /*37c0*/  ULOP3.LUT UR30, UR30, 0x10000, URZ, 0xfc, !UPT ;  /* 0x000100001e1e7892 */ /* 0x000fe4000f8efcff */
[----:B------:R-:W-:Y:S01]  /*37d0*/  USEL UR43, UR33, 0x1, !UP0 ;  /* 0x00000001212b7887 */ /* 0x000fe2000c000000 */
[----:B------:R-:W-:Y:S01]  /*37e0*/  UMOV UR38, 0x0 ;  /* 0x0000000000267882 */ /* 0x000fe20000000000 */
[----:B------:R-:W-:Y:S01]  /*37f0*/  UMOV UR39, 0x10400490 ;  /* 0x1040049000277882 */ /* 0x000fe20000000000 */
[----:B------:R-:W-:Y:S01]  /*3800*/  UMOV UR36, 0x0 ;  /* 0x0000000000247882 */ /* 0x000fe20000000000 */
[----:B------:R-:W-:Y:S01]  /*3810*/  UMOV UR37, 0x10400490 ;  /* 0x1040049000257882 */ /* 0x000fe20000000000 */
[----:B------:R-:W-:Y:S01]  /*3820*/  UMOV UR34, 0x0 ;  /* 0x0000000000227882 */ /* 0x000fe20000000000 */
[----:B------:R-:W-:Y:S01]  /*3830*/  UMOV UR35, 0x10400490 ;  /* 0x1040049000237882 */ /* 0x000fe20000000000 */
[----:B-1----:R-:W-:Y:S02]  /*3840*/  R2UR UR44, R3 ;  /* 0x00000000032c72ca */ /* 0x002fe400000e0000 */
[----:B------:R-:W-:-:S13]  /*3850*/  CS2R R2, SRZ ;  /* 0x0000000000027805 */ /* 0x000fda000001ff00 */
.L_x_75:
[C---:B------:R-:W-:Y:S02]  /*3860*/  LEA R0, R8.reuse, UR26, 0x3 ;  /* 0x0000001a08007c11 */ /* 0x040fe4000f8e18ff */
[----:B------:R-:W-:Y:S02]  /*3870*/  SHF.L.U32 R5, R3, 0x1f, RZ ;  /* 0x0000001f03057819 */ /* 0x000fe400000006ff */
[----:B------:R-:W-:Y:S02]  /*3880*/  LEA R4, R8, UR26, 0x4 ;  /* 0x0000001a08047c11 */ /* 0x000fe4000f8e20ff */
[----:B------:R-:W1:Y:S02]  /*3890*/  SYNCS.PHASECHK.TRANS64.TRYWAIT P0, [R0+URZ+0xa0], R5 ;  /* 0x0000a005000075a7 */ /* 0x000e6400080011ff */
[----:B-1-3--:R-:W-:Y:S05]  /*38a0*/  @!P0 BRA `(.L_x_68) ;  /* 0x0000008800c08947 */ /* 0x00afea0003800000 */
.L_x_165:
[----:B-1----:R-:W1:Y:S01]  /*38b0*/  LDS.128 R4, [R4+0x110] ;  /* 0x0001100004047984 */ /* 0x002e620000000c00 */
[----:B------:R-:W-:Y:S02]  /*38c0*/  VIADD R0, R0, 0xb0 ;  /* 0x000000b000007836 */ /* 0x000fe40000000000 */
[----:B------:R-:W-:Y:S01]  /*38d0*/  VIADD R8, R8, 0x1 ;  /* 0x0000000108087836 */ /* 0x000fe20000000000 */
[----:B------:R-:W-:Y:S01]  /*38e0*/  @!PT LDS RZ, [RZ] ;  /* 0x00000000fffff984 */ /* 0x000fe20000000800 */
[----:B------:R-:W-:Y:S01]  /*38f0*/  @!PT LDS RZ, [RZ] ;  /* 0x00000000fffff984 */ /* 0x000fe20000000800 */
[----:B------:R-:W-:Y:S01]  /*3900*/  @!PT LDS RZ, [RZ] ;  /* 0x00000000fffff984 */ /* 0x000fe20000000800 */
[----:B------:R-:W-:Y:S01]  /*3910*/  @!PT LDS RZ, [RZ] ;  /* 0x00000000fffff984 */ /* 0x000fe20000000800 */
[----:B------:R2:W-:Y:S06]  /*3920*/  MEMBAR.ALL.CTA ;  /* 0x0000000000007992 */ /* 0x0005ec0000008000 */
[----:B--2---:R-:W2:Y:S01]  /*3930*/  FENCE.VIEW.ASYNC.S ;  /* 0x00000000000073c6 */ /* 0x004ea20000000000 */
[----:B------:R-:W-:-:S04]  /*3940*/  PRMT R0, RZ, 0x654, R0 ;  /* 0x00000654ff007816 */ /* 0x000fc80000000000 */
[----:B--2---:R2:W-:Y:S01]  /*3950*/  SYNCS.ARRIVE.TRANS64.RED.A1T0 RZ, [R0+URZ], RZ ;  /* 0x000000ff00ff79a7 */ /* 0x0045e200081004ff */
[----:B-1----:R-:W-:Y:S01]  /*3960*/  LOP3.LUT P1, RZ, R6, 0x1, RZ, 0xc0, !PT ;  /* 0x0000000106ff7812 */ /* 0x002fe2000782c0ff */
[----:B--2---:R-:W-:-:S12]  /*3970*/  BRA.U UP3, `(.L_x_69) ;  /* 0x0000000503087547 */ /* 0x004fd8000b800000 */
[----:B------:R-:W1:Y:S01]  /*3980*/  LDCU UR4, c[0x0][0x38c] ;  /* 0x00007180ff0477ac */ /* 0x000e620008000800 */
[----:B------:R-:W-:Y:S02]  /*3990*/  PLOP3.LUT P2, PT, PT, PT, PT, 0x80, 0x8 ;  /* 0x000000000008781c */ /* 0x000fe40003f4f070 */
[----:B------:R-:W-:Y:S01]  /*39a0*/  SHF.L.U32 R5, R9, 0x1f, RZ ;  /* 0x0000001f09057819 */ /* 0x000fe200000006ff */
[----:B------:R-:W-:Y:S02]  /*39b0*/  ULEA UR31, UR32, UR26, 0x3 ;  /* 0x0000001a201f7291 */ /* 0x000fe4000f8e18ff */
[----:B------:R-:W-:Y:S02]  /*39c0*/  ULEA UR11, UR32, UR44, 0x8 ;  /* 0x0000002c200b7291 */ /* 0x000fe4000f8e40ff */
[----:B-1----:R-:W-:-:S06]  /*39d0*/  UISETP.GE.AND UP0, UPT, UR4, 0x1, UPT ;  /* 0x000000010400788c */ /* 0x002fcc000bf06270 */
[----:B------:R-:W-:-:S05]  /*39e0*/  PLOP3.LUT P0, PT, PT, PT, UP0, 0x80, 0x8 ;  /* 0x000000000008781c */ /* 0x000fca0003f0f008 */
[----:B------:R-:W-:-:S08]  /*39f0*/  @UP0 ULEA UR4, UR23, UR26, 0x3 ;  /* 0x0000001a17040291 */ /* 0x000fd0000f8e18ff */
[----:B------:R-:W-:-:S04]  /*3a00*/  @P0 SHF.L.U32 R0, R2, 0x1f, RZ ;  /* 0x0000001f02000819 */ /* 0x000fc800000006ff */
[----:B------:R1:W2:Y:S01]  /*3a10*/  @P0 SYNCS.PHASECHK.TRANS64.TRYWAIT P2, [UR4], R0 ;  /* 0x00000000ff0005a7 */ /* 0x0002a20008041104 */
[----:B------:R-:W3:Y:S02]  /*3a20*/  SYNCS.PHASECHK.TRANS64.TRYWAIT P0, [UR31+0xd0], R5 ;  /* 0x0000d005ff0075a7 */ /* 0x000ee4000800111f */
[----:B-123--:R-:W-:Y:S05]  /*3a30*/  @!P0 BRA `(.L_x_70) ;  /* 0x0000008800708947 */ /* 0x00efea0003800000 */
.L_x_167:
[----:B------:R-:W-:Y:S01]  /*3a40*/  UMOV UR27, UR22 ;  /* 0x00000016001b7c82 */ /* 0x000fe20008000000 */
[----:B------:R-:W-:Y:S05]  /*3a50*/  BRA.U !UP0, `(.L_x_71) ;  /* 0x0000000108c07547 */ /* 0x000fea000b800000 */
[----:B------:R-:W-:Y:S02]  /*3a60*/  UIADD3 UR27, UPT, UPT, UR43, UR22, URZ ;  /* 0x000000162b1b7290 */ /* 0x000fe4000fffe0ff */
[----:B------:R-:W-:Y:S01]  /*3a70*/  UPLOP3.LUT UP2, UPT, UPT, UPT, UPT, 0x40, 0x4 ;  /* 0x000000000004789c */ /* 0x000fe20003f4e870 */
[----:B------:R-:W-:Y:S01]  /*3a80*/  UMOV UR24, UR33 ;  /* 0x0000002100187c82 */ /* 0x000fe20008000000 */
[----:B------:R-:W-:-:S09]  /*3a90*/  UMOV UR10, UR23 ;  /* 0x00000017000a7c82 */ /* 0x000fd20008000000 */
.L_x_74:
[----:B--2---:R-:W-:Y:S01]  /*3aa0*/  ULEA UR5, UR10, UR26, 0x3 ;  /* 0x0000001a0a057291 */ /* 0x004fe2000f8e18ff */
[----:B---3--:R-:W-:Y:S11]  /*3ab0*/  @P2 BRA `(.L_x_72) ;  /* 0x00000000000c2947 */ /* 0x008ff60003800000 */
[----:B-1----:R-:W-:Y:S04]  /*3ac0*/  SHF.L.U32 R5, R2, 0x1f, RZ ;  /* 0x0000001f02057819 */ /* 0x002fe800000006ff */
[----:B------:R-:W1:Y:S02]  /*3ad0*/  SYNCS.PHASECHK.TRANS64.TRYWAIT P0, [UR5], R5 ;  /* 0x00000005ff0075a7 */ /* 0x000e640008001105 */
[----:B-1----:R-:W-:Y:S05]  /*3ae0*/  @!P0 BRA `(.L_x_73) ;  /* 0x00000088005c8947 */ /* 0x002fea0003800000 */
.L_x_72:
[----:B------:R-:W-:Y:S01]  /*3af0*/  UISETP.NE.AND UP0, UPT, UR24, 0x1, UPT ;  /* 0x000000011800788c */ /* 0x000fe2000bf05270 */
[----:B------:R-:W-:Y:S01]  /*3b00*/  PLOP3.LUT P2, PT, PT, PT, PT, 0x80, 0x8 ;  /* 0x000000000008781c */ /* 0x000fe20003f4f070 */
[----:B------:R-:W-:Y:S02]  /*3b10*/  UIADD3 UR4, UPT, UPT, UR10, 0x1, URZ ;  /* 0x000000010a047890 */ /* 0x000fe4000fffe0ff */
[----:B------:R-:W-:Y:S02]  /*3b20*/  UIADD3 UR25, UPT, UPT, UR5, 0x28, URZ ;  /* 0x0000002805197890 */ /* 0x000fe4000fffe0ff */
[----:B------:R-:W-:Y:S01]  /*3b30*/  UISETP.NE.AND UP1, UPT, UR4, 0x5, UPT ;  /* 0x000000050400788c */ /* 0x000fe2000bf25270 */
[----:B------:R-:W-:Y:S01]  /*3b40*/  PLOP3.LUT P0, PT, PT, PT, UP0, 0x80, 0x8 ;  /* 0x000000000008781c */ /* 0x000fe20003f0f008 */
[----:B------:R-:W-:Y:S02]  /*3b50*/  UIADD3 UR22, UPT, UPT, UR22, 0x1, URZ ;  /* 0x0000000116167890 */ /* 0x000fe4000fffe0ff */
[----:B------:R-:W-:Y:S02]  /*3b60*/  USEL UR6, URZ, 0x1, UP1 ;  /* 0x00000001ff067887 */ /* 0x000fe40008800000 */
[----:B------:R-:W-:Y:S02]  /*3b70*/  USEL UR23, UR4, URZ, UP1 ;  /* 0x000000ff04177287 */ /* 0x000fe40008800000 */
[----:B------:R-:W-:Y:S02]  /*3b80*/  UIADD3 UR24, UPT, UPT, UR24, -0x1, URZ ;  /* 0xffffffff18187890 */ /* 0x000fe4000fffe0ff */
[----:B------:R-:W-:Y:S01]  /*3b90*/  @UP0 ULEA UR4, UR23, UR26, 0x3 ;  /* 0x0000001a17040291 */ /* 0x000fe2000f8e18ff */
[----:B------:R-:W-:Y:S01]  /*3ba0*/  LOP3.LUT R2, R2, UR6, RZ, 0x3c, !PT ;  /* 0x0000000602027c12 */ /* 0x000fe2000f8e3cff */
[----:B------:R-:W-:Y:S02]  /*3bb0*/  ULEA UR6, UR10, UR30, 0xa ;  /* 0x0000001e0a067291 */ /* 0x000fe4000f8e50ff */
[----:B------:R-:W-:Y:S01]  /*3bc0*/  UISETP.NE.AND UP0, UPT, UR22, UR27, UPT ;  /* 0x0000001b1600728c */ /* 0x000fe2000bf05270 */
[----:B-1----:R-:W-:Y:S01]  /*3bd0*/  @P0 SHF.L.U32 R0, R2, 0x1f, RZ ;  /* 0x0000001f02000819 */ /* 0x002fe200000006ff */
[----:B------:R-:W-:Y:S02]  /*3be0*/  UIADD3 UR20, UPT, UPT, UR6, 0x2, URZ ;  /* 0x0000000206147890 */ /* 0x000fe4000fffe0ff */
[----:B------:R-:W-:Y:S01]  /*3bf0*/  UIADD3 UR16, UPT, UPT, UR6, 0x4, URZ ;  /* 0x0000000406107890 */ /* 0x000fe2000fffe0ff */
[----:B------:R2:W3:Y:S01]  /*3c00*/  @P0 SYNCS.PHASECHK.TRANS64.TRYWAIT P2, [UR4], R0 ;  /* 0x00000000ff0005a7 */ /* 0x0004e20008041104 */
[----:B------:R-:W-:Y:S02]  /*3c10*/  ULEA UR4, UR10, UR29, 0xa ;  /* 0x0000001d0a047291 */ /* 0x000fe4000f8e50ff */
[----:B------:R-:W-:Y:S02]  /*3c20*/  UIADD3 UR12, UPT, UPT, UR6, 0x6, URZ ;  /* 0x00000006060c7890 */ /* 0x000fe4000fffe0ff */
[----:B------:R-:W-:Y:S02]  /*3c30*/  UIADD3 UR18, UPT, UPT, UR4, 0x2, URZ ;  /* 0x0000000204127890 */ /* 0x000fe4000fffe0ff */
[----:B------:R-:W-:Y:S02]  /*3c40*/  UIADD3 UR14, UPT, UPT, UR4, 0x4, URZ ;  /* 0x00000004040e7890 */ /* 0x000fe4000fffe0ff */
[----:B------:R-:W-:Y:S01]  /*3c50*/  UIADD3 UR8, UPT, UPT, UR4, 0x6, URZ ;  /* 0x0000000604087890 */ /* 0x000fe2000fffe0ff */
[----:B------:R-:W-:Y:S01]  /*3c60*/  UMOV UR7, 0x40004040 ;  /* 0x4000404000077882 */ /* 0x000fe20000000000 */
[----:B------:R-:W-:Y:S01]  /*3c70*/  UMOV UR5, 0x40004040 ;  /* 0x4000404000057882 */ /* 0x000fe20000000000 */
[----:B------:R-:W-:Y:S01]  /*3c80*/  UMOV UR21, 0x40004040 ;  /* 0x4000404000157882 */ /* 0x000fe20000000000 */
[----:B------:R2:W-:Y:S01]  /*3c90*/  UTCQMMA.2CTA gdesc[UR4], gdesc[UR6], tmem[UR11], tmem[UR40], idesc[UR41], UP2 ;  /* 0x00ff2806040075ea */ /* 0x0005e2000920030b */
[----:B------:R-:W-:Y:S01]  /*3ca0*/  UPLOP3.LUT UP2, UPT, UPT, UPT, UPT, 0x80, 0x8 ;  /* 0x000000000008789c */ /* 0x000fe20003f4f070 */
[----:B------:R-:W-:Y:S01]  /*3cb0*/  UMOV UR19, 0x40004040 ;  /* 0x4000404000137882 */ /* 0x000fe20000000000 */
[----:B------:R-:W-:Y:S01]  /*3cc0*/  UMOV UR17, 0x40004040 ;  /* 0x4000404000117882 */ /* 0x000fe20000000000 */
[----:B------:R2:W-:Y:S01]  /*3cd0*/  UTCQMMA.2CTA gdesc[UR18], gdesc[UR20], tmem[UR11], tmem[UR38], idesc[UR39], UPT ;  /* 0x00ff2614120075ea */ /* 0x0005e2000ba0030b */
[----:B------:R-:W-:Y:S01]  /*3ce0*/  UMOV UR15, 0x40004040 ;  /* 0x40004040000f7882 */ /* 0x000fe20000000000 */
[----:B------:R-:W-:Y:S01]  /*3cf0*/  UMOV UR13, 0x40004040 ;  /* 0x40004040000d7882 */ /* 0x000fe20000000000 */
[----:B------:R-:W-:Y:S01]  /*3d00*/  UMOV UR9, 0x40004040 ;  /* 0x4000404000097882 */ /* 0x000fe20000000000 */
[----:B------:R2:W-:Y:S01]  /*3d10*/  UTCQMMA.2CTA gdesc[UR14], gdesc[UR16], tmem[UR11], tmem[UR36], idesc[UR37], UPT ;  /* 0x00ff24100e0075ea */ /* 0x0005e2000ba0030b */
[----:B------:R2:W-:Y:S01]  /*3d20*/  UTCQMMA.2CTA gdesc[UR8], gdesc[UR12], tmem[UR11], tmem[UR34], idesc[UR35], UPT ;  /* 0x00ff220c080075ea */ /* 0x0005e2000ba0030b */
[----:B------:R2:W-:Y:S01]  /*3d30*/  UTCBAR.2CTA.MULTICAST [UR25], URZ, UR28 ;  /* 0x000000ff190073e9 */ /* 0x0005e2000820081c */
[----:B------:R-:W-:Y:S01]  /*3d40*/  UMOV UR10, UR23 ;  /* 0x00000017000a7c82 */ /* 0x000fe20008000000 */
[----:B------:R-:W-:Y:S05]  /*3d50*/  BRA.U UP0, `(.L_x_74) ;  /* 0xfffffffd00507547 */ /* 0x000fea000b83ffff */
.L_x_71:
[----:B--2---:R-:W-:Y:S01]  /*3d60*/  UIADD3 UR4, UPT, UPT, UR31, 0xc0, URZ ;  /* 0x000000c01f047890 */ /* 0x004fe2000fffe0ff */
[----:B------:R-:W-:-:S08]  /*3d70*/  UMOV UR22, UR27 ;  /* 0x0000001b00167c82 */ /* 0x000fd00008000000 */
[----:B------:R2:W-:Y:S01]  /*3d80*/  UTCBAR.2CTA.MULTICAST [UR4], URZ, UR42 ;  /* 0x000000ff040073e9 */ /* 0x0005e2000820082a */
[----:B------:R-:W-:Y:S02]  /*3d90*/  NOP ;  /* 0x0000000000007918 */ /* 0x000fe40000000000 */
.L_x_69:
[----:B--2---:R-:W-:Y:S01]  /*3da0*/  UIADD3 UR4, UPT, UPT, UR32, 0x1, URZ ;  /* 0x0000000120047890 */ /* 0x004fe2000fffe0ff */
[----:B------:R-:W-:-:S03]  /*3db0*/  ISETP.NE.AND P0, PT, R8, 0x2, PT ;  /* 0x000000020800780c */ /* 0x000fc60003f05270 */
[----:B------:R-:W-:Y:S01]  /*3dc0*/  UISETP.NE.AND UP0, UPT, UR4, 0x2, UPT ;  /* 0x000000020400788c */ /* 0x000fe2000bf05270 */
[----:B-1----:R-:W-:Y:S02]  /*3dd0*/  SEL R0, RZ, 0x1, P0 ;  /* 0x00000001ff007807 */ /* 0x002fe40000000000 */
[----:B------:R-:W-:Y:S01]  /*3de0*/  SEL R8, R8, RZ, P0 ;  /* 0x000000ff08087207 */ /* 0x000fe20000000000 */
[----:B------:R-:W-:Y:S01]  /*3df0*/  USEL UR5, URZ, 0x1, UP0 ;  /* 0x00000001ff057887 */ /* 0x000fe20008000000 */
[----:B------:R-:W-:Y:S01]  /*3e00*/  LOP3.LUT R3, R3, R0, RZ, 0x3c, !PT ;  /* 0x0000000003037212 */ /* 0x000fe200078e3cff */
[----:B------:R-:W-:-:S04]  /*3e10*/  USEL UR32, UR4, URZ, UP0 ;  /* 0x000000ff04207287 */ /* 0x000fc80008000000 */
[----:B------:R-:W-:Y:S01]  /*3e20*/  LOP3.LUT R9, R9, UR5, RZ, 0x3c, !PT ;  /* 0x0000000509097c12 */ /* 0x000fe2000f8e3cff */
[----:B------:R-:W-:Y:S07]  /*3e30*/  @P1 BRA `(.L_x_75) ;  /* 0xfffffff800881947 */ /* 0x000fee000383ffff */
[----:B------:R-:W1:Y:S01]  /*3e40*/  S2UR UR8, SR_CgaCtaId ;  /* 0x00000000000879c3 */ /* 0x000e620000008800 */
[----:B------:R-:W-:Y:S01]  /*3e50*/  ELECT P0, URZ, PT ;  /* 0x0000000000ff782f */ /* 0x000fe20003800000 */
[----:B------:R-:W-:Y:S01]  /*3e60*/  HFMA2 R0, -RZ, RZ, 0, 5.9604644775390625e-08 ;  /* 0x00000001ff007431 */ /* 0x000fe200000001ff */
[----:B------:R-:W-:-:S05]  /*3e70*/  UMOV UR4, 0x40 ;  /* 0x0000004000047882 */ /* 0x000fca0000000000 */
[----:B------:R-:W-:Y:S01]  /*3e80*/  UVIRTCOUNT.DEALLOC.SMPOOL 0x80 ;  /* 0x000000800000784c */ /* 0x000fe20000000000 */
[----:B------:R-:W-:Y:S02]  /*3e90*/  UISETP.NE.AND UP0, UPT, UR48, URZ, UPT ;  /* 0x000000ff3000728c */ /* 0x000fe4000bf05270 */
[----:B-1----:R-:W-:-:S09]  /*3ea0*/  ULEA UR8, UR8, UR4, 0x18 ;  /* 0x0000000408087291 */ /* 0x002fd2000f8ec0ff */
[----:B------:R1:W-:Y:S01]  /*3eb0*/  @P0 STS.U8 [UR8+0x1c], R0 ;  /* 0x00001c00ff000988 */ /* 0x0003e20008000008 */
[----:B------:R-:W-:Y:S05]  /*3ec0*/  BRA.U UP0, `(.L_x_76) ;  /* 0x0000000100587547 */ /* 0x000fea000b800000 */
[----:B------:R-:W-:Y:S01]  /*3ed0*/  UIADD3 UR5, UPT, UPT, UR26, 0xd0, URZ ;  /* 0x000000d01a057890 */ /* 0x000fe2000fffe0ff */
[----:B------:R-:W-:-:S03]  /*3ee0*/  SHF.L.U32 R3, R9, 0x1f, RZ ;  /* 0x0000001f09037819 */ /* 0x000fc600000006ff */
[----:B------:R-:W-:-:S09]  /*3ef0*/  ULEA UR4, UR32, UR5, 0x3 ;  /* 0x0000000520047291 */ /* 0x000fd2000f8e18ff */
[----:B------:R-:W2:Y:S02]  /*3f00*/  SYNCS.PHASECHK.TRANS64.TRYWAIT P0, [UR4], R3 ;  /* 0x00000003ff0075a7 */ /* 0x000ea40008001104 */
[----:B--2---:R-:W-:Y:S05]  /*3f10*/  @!P0 BRA `(.L_x_77) ;  /* 0x0000008400688947 */ /* 0x004fea0003800000 */
.L_x_170:
[----:B------:R-:W-:-:S04]  /*3f20*/  UIADD3 UR4, UPT, UPT, UR32, 0x1, URZ ;  /* 0x0000000120047890 */ /* 0x000fc8000fffe0ff */
[----:B------:R-:W-:-:S04]  /*3f30*/  UISETP.NE.AND UP1, UPT, UR4, 0x2, UPT ;  /* 0x000000020400788c */ /* 0x000fc8000bf25270 */
[----:B------:R-:W-:Y:S02]  /*3f40*/  USEL UR6, URZ, 0x1, UP1 ;  /* 0x00000001ff067887 */ /* 0x000fe40008800000 */
[----:B------:R-:W-:-:S04]  /*3f50*/  USEL UR4, UR4, URZ, UP1 ;  /* 0x000000ff04047287 */ /* 0x000fc80008800000 */
[----:B------:R-:W-:Y:S01]  /*3f60*/  ULEA UR4, UR4, UR5, 0x3 ;  /* 0x0000000504047291 */ /* 0x000fe2000f8e18ff */
[----:B-1----:R-:W-:-:S04]  /*3f70*/  LOP3.LUT R3, R9, UR6, RZ, 0x3c, !PT ;  /* 0x0000000609037c12 */ /* 0x002fc8000f8e3cff */
[----:B------:R-:W-:Y:S01]  /*3f80*/  SHF.L.U32 R3, R3, 0x1f, RZ ;  /* 0x0000001f03037819 */ /* 0x000fe200000006ff */
[----:B------:R-:W-:-:S04]  /*3f90*/  IMAD.U32 R0, RZ, RZ, UR4 ;  /* 0x00000004ff007e24 */ /* 0x000fc8000f8e00ff */
[----:B------:R1:W2:Y:S03]  /*3fa0*/  SYNCS.PHASECHK.TRANS64.TRYWAIT P0, [R0+URZ], R3 ;  /* 0x00000003000075a7 */ /* 0x0002a600080011ff */
[----:B--2---:R-:W-:Y:S05]  /*3fb0*/  @!P0 NANOSLEEP.SYNCS 0x989680 ;  /* 0x009896800000895d */ /* 0x004fea0003900000 */
[----:B------:R-:W2:Y:S02]  /*3fc0*/  @!P0 SYNCS.PHASECHK.TRANS64 P0, [R0+URZ], R3 ;  /* 0x00000003000085a7 */ /* 0x000ea400080010ff */
[----:B--2---:R-:W-:Y:S05]  /*3fd0*/  @P0 BRA `(.L_x_78) ;  /* 0x0000000000200947 */ /* 0x004fea0003800000 */
.L_x_79:
[----:B--2---:R2:W4:Y:S02]  /*3fe0*/  SYNCS.PHASECHK.TRANS64.TRYWAIT P0, [R0+URZ], R3 ;  /* 0x00000003000075a7 */ /* 0x00452400080011ff */
[----:B----4-:R-:W-:Y:S05]  /*3ff0*/  @!P0 NANOSLEEP.SYNCS 0x989680 ;  /* 0x009896800000895d */ /* 0x010fea0003900000 */
[----:B------:R-:W4:Y:S02]  /*4000*/  @!P0 SYNCS.PHASECHK.TRANS64 P0, [R0+URZ], R3 ;  /* 0x00000003000085a7 */ /* 0x000f2400080010ff */
[----:B----4-:R-:W-:Y:S05]  /*4010*/  @!P0 BRA `(.L_x_79) ;  /* 0xfffffffc00f08947 */ /* 0x010fea000383ffff */
[----:B------:R-:W-:Y:S05]  /*4020*/  BRA `(.L_x_78) ;  /* 0x00000000000c7947 */ /* 0x000fea0003800000 */
.L_x_76:
[----:B------:R-:W-:-:S04]  /*4030*/  UIADD3 UR4, UPT, UPT, UR26, 0x100, URZ ;  /* 0x000001001a047890 */ /* 0x000fc8000fffe0ff */
[----:B------:R-:W-:-:S09]  /*4040*/  UPRMT UR4, UR49, 0x654, UR4 ;  /* 0x0000065431047896 */ /* 0x000fd20008000004 */
[----:B------:R-:W-:Y:S03]  /*4050*/  SYNCS.ARRIVE.TRANS64.RED.A1T0 RZ, [UR4], RZ ;  /* 0x000000ffffff79a7 */ /* 0x000fe60008100404 */
.L_x_78:
[----:B-12---:R-:W-:Y:S01]  /*4060*/  SHF.L.U32 R3, RZ, 0x1f, RZ ;  /* 0x0000001fff037819 */ /* 0x006fe200000006ff */
[----:B------:R-:W-:Y:S01]  /*4070*/  UIADD3 UR4, UPT, UPT, UR26, 0x100, URZ ;  /* 0x000001001a047890 */ /* 0x000fe2000fffe0ff */
[----:B------:R-:W-:Y:S02]  /*4080*/  PLOP3.LUT P0, PT, PT, PT, UP0, 0x80, 0x8 ;  /* 0x000000000008781c */ /* 0x000fe40003f0f008 */
[----:B------:R-:W1:Y:S02]  /*4090*/  SYNCS.PHASECHK.TRANS64.TRYWAIT P1, [UR26+0x100], R3 ;  /* 0x00010003ff0075a7 */ /* 0x000e64000802111a */
[----:B-1----:R-:W-:Y:S09]  /*40a0*/  @!P1 BRA `(.L_x_80) ;  /* 0x00000084001c9947 */ /* 0x002ff20003800000 */
.L_x_172:
[----:B------:R-:W-:Y:S01]  /*40b0*/  @!UP0 UPRMT UR4, UR49, 0x654, UR4 ;  /* 0x0000065431048896 */ /* 0x000fe20008000004 */
[----:B------:R-:W-:Y:S01]  /*40c0*/  UMOV UR5, 0xffff ;  /* 0x0000ffff00057882 */ /* 0x000fe20000000000 */
[----:B------:R-:W-:-:S07]  /*40d0*/  UMOV UR6, 0x1 ;  /* 0x0000000100067882 */ /* 0x000fce0000000000 */
[----:B------:R-:W-:Y:S01]  /*40e0*/  @!P0 SYNCS.ARRIVE.TRANS64.RED.A1T0 RZ, [UR4], RZ ;  /* 0x000000ffffff89a7 */ /* 0x000fe20008100404 */
[----:B------:R-:W-:Y:S01]  /*40f0*/  NOP ;  /* 0x0000000000007918 */ /* 0x000fe20000000000 */
[----:B-1----:R-:W1:Y:S01]  /*4100*/  LDS R0, [UR8+0x14] ;  /* 0x00001408ff007984 */ /* 0x002e620008000800 */
[----:B------:R-:W-:-:S04]  /*4110*/  ULOP3.LUT UR4, UR44, 0xffff, URZ, 0xc0, !UPT ;  /* 0x0000ffff2c047892 */ /* 0x000fc8000f8ec0ff */
[----:B------:R-:W-:-:S04]  /*4120*/  USHF.R.U32.HI UR4, URZ, 0x5, UR4 ;  /* 0x00000005ff047899 */ /* 0x000fc80008011604 */
[----:B------:R-:W-:Y:S02]  /*4130*/  USHF.L.U32 UR5, UR5, UR4, URZ ;  /* 0x0000000405057299 */ /* 0x000fe400080006ff */
[----:B------:R-:W-:-:S04]  /*4140*/  USHF.L.U32 UR4, UR6, UR4, URZ ;  /* 0x0000000406047299 */ /* 0x000fc800080006ff */
[----:B-1----:R-:W-:-:S04]  /*4150*/  LOP3.LUT R0, R0, UR5, RZ, 0xc0, !PT ;  /* 0x0000000500007c12 */ /* 0x002fc8000f8ec0ff */
[----:B------:R-:W-:-:S13]  /*4160*/  ISETP.NE.AND P0, PT, R0, UR5, PT ;  /* 0x0000000500007c0c */ /* 0x000fda000bf05270 */
[----:B------:R-:W-:Y:S05]  /*4170*/  @P0 BRA `(.L_x_81) ;  /* 0x0000000000580947 */ /* 0x000fea0003800000 */
[----:B------:R-:W1:Y:S02]  /*4180*/  LDS R0, [UR8+0x18] ;  /* 0x00001808ff007984 */ /* 0x000e640008000800 */
[----:B-1----:R-:W-:-:S04]  /*4190*/  LOP3.LUT R0, R0, UR4, RZ, 0xc0, !PT ;  /* 0x0000000400007c12 */ /* 0x002fc8000f8ec0ff */
[----:B------:R-:W-:-:S13]  /*41a0*/  ISETP.NE.AND P0, PT, R0, UR4, PT ;  /* 0x0000000400007c0c */ /* 0x000fda000bf05270 */
[----:B------:R-:W-:Y:S05]  /*41b0*/  @P0 BRA `(.L_x_82) ;  /* 0x00000000003c0947 */ /* 0x000fea0003800000 */
[----:B------:R-:W1:Y:S01]  /*41c0*/  S2R R2, SR_LANEID ;  /* 0x0000000000027919 */ /* 0x000e620000000000 */
[----:B------:R-:W-:Y:S01]  /*41d0*/  ULOP3.LUT UR5, URZ, UR5, URZ, 0x33, !UPT ;  /* 0x00000005ff057292 */ /* 0x000fe2000f8e33ff */
[----:B------:R-:W-:Y:S01]  /*41e0*/  LOP3.LUT R4, RZ, UR4, RZ, 0x33, !PT ;  /* 0x00000004ff047c12 */ /* 0x000fe2000f8e33ff */
[----:B------:R-:W-:Y:S02]  /*41f0*/  VOTEU.ANY UR4, UPT, PT ;  /* 0x0000000000047886 */ /* 0x000fe400038e0100 */
[----:B------:R-:W-:Y:S01]  /*4200*/  UFLO.U32 UR4, UR4 ;  /* 0x00000004000472bd */ /* 0x000fe200080e0000 */
[----:B------:R-:W2:Y:S01]  /*4210*/  REDUX UR6, R4 ;  /* 0x00000000040673c4 */ /* 0x000ea20000000000 */
[----:B------:R-:W-:-:S06]  /*4220*/  IMAD.U32 R0, RZ, RZ, UR5 ;  /* 0x00000005ff007e24 */ /* 0x000fcc000f8e00ff */
[----:B------:R4:W-:Y:S01]  /*4230*/  UTCATOMSWS.AND URZ, UR5 ;  /* 0x0000000500ff79e3 */ /* 0x0009e20008000000 */
[----:B------:R-:W3:Y:S01]  /*4240*/  REDUX UR7, R0 ;  /* 0x00000000000773c4 */ /* 0x000ee20000000000 */
[----:B-1----:R-:W-:Y:S01]  /*4250*/  ISETP.EQ.U32.AND P0, PT, R2, UR4, PT ;  /* 0x0000000402007c0c */ /* 0x002fe2000bf02070 */
[----:B--2---:R-:W-:Y:S01]  /*4260*/  IMAD.U32 R2, RZ, RZ, UR6 ;  /* 0x00000006ff027e24 */ /* 0x004fe2000f8e00ff */
[----:B---3--:R-:W-:-:S11]  /*4270*/  MOV R3, UR7 ;  /* 0x0000000700037c02 */ /* 0x008fd60008000f00 */
[----:B------:R4:W-:Y:S04]  /*4280*/  @P0 ATOMS.AND RZ, [UR8+0x14], R3 ;  /* 0x00001403ffff098c */ /* 0x0009e8000a800008 */
[----:B------:R4:W-:Y:S01]  /*4290*/  @P0 ATOMS.AND RZ, [UR8+0x18], R2 ;  /* 0x00001802ffff098c */ /* 0x0009e2000a800008 */
[----:B------:R-:W-:Y:S05]  /*42a0*/  BRA `(.L_x_83) ;  /* 0x0000000000147947 */ /* 0x000fea0003800000 */
.L_x_82:
[----:B------:R-:W-:Y:S02]  /*42b0*/  MOV R2, 0x42d0 ;  /* 0x000042d000027802 */ /* 0x000fe40000000f00 */
[----:B---3-5:R-:W-:Y:S05]  /*42c0*/  CALL.REL.NOINC `($__internal_0_$__cuda_sm10x_tcgen05_guardrail_trap_col_being_dealloced_not_returned_by_alloc) ;  /* 0x0000008400f87944 */ /* 0x028fea0003c00000 */
[----:B------:R-:W-:Y:S05]  /*42d0*/  BRA `(.L_x_83) ;  /* 0x0000000000087947 */ /* 0x000fea0003800000 */
.L_x_81:
[----:B------:R-:W-:Y:S02]  /*42e0*/  MOV R2, 0x4300 ;  /* 0x0000430000027802 */ /* 0x000fe40000000f00 */
[----:B---3-5:R-:W-:Y:S05]  /*42f0*/  CALL.REL.NOINC `($__internal_2_$__cuda_sm10x_tcgen05_guardrail_trap_unallocated_columns_being_dealloced) ;  /* 0x0000008800047944 */ /* 0x028fea0003c00000 */
.L_x_83:
[----:B------:R-:W-:Y:S01]  /*4300*/  NOP ;  /* 0x0000000000007918 */ /* 0x000fe20000000000 */
[----:B----4-:R-:W-:Y:S05]  /*4310*/  EXIT ;  /* 0x000000000000794d */ /* 0x010fea0003800000 */
.L_x_56:
[----:B------:R-:W-:-:S09]  /*4320*/  UISETP.NE.OR UP0, UPT, UR18, 0x3, !UP4 ;  /* 0x000000031200788c */ /* 0x000fd2000e705670 */
[----:B------:R-:W-:Y:S05]  /*4330*/  BRA.U UP0, `(.L_x_84) ;  /* 0x0000001100807547 */ /* 0x000fea000b800000 */
[----:B------:R-:W2:Y:S01]  /*4340*/  LDCU.64 UR4, c[0x0][0x888] ;  /* 0x00011100ff0477ac */ /* 0x000ea20008000a00 */
[----:B------:R-:W3:Y:S01]  /*4350*/  LDC.64 R12, c[0x0][0x348] ;  /* 0x0000d200ff0c7b82 */ /* 0x000ee20000000a00 */
[----:B------:R-:W-:Y:S02]  /*4360*/  HFMA2 R9, -RZ, RZ, 0, 0 ;  /* 0x00000000ff097431 */ /* 0x000fe400000001ff */
[----:B------:R-:W-:Y:S01]  /*4370*/  IMAD.MOV.U32 R11, RZ, RZ, 0x1 ;  /* 0x00000001ff0b7424 */ /* 0x000fe200078e00ff */
[----:B------:R-:W4:Y:S01]  /*4380*/  LDCU UR40, c[0x0][0x370] ;  /* 0x00006e00ff2877ac */ /* 0x000f220008000800 */
[----:B------:R-:W-:Y:S01]  /*4390*/  IMAD.MOV.U32 R10, RZ, RZ, RZ ;  /* 0x000000ffff0a7224 */ /* 0x000fe200078e00ff */
[----:B------:R-:W-:Y:S01]  /*43a0*/  MOV R3, 0x2000 ;  /* 0x0000200000037802 */ /* 0x000fe20000000f00 */
[----:B------:R-:W4:Y:S01]  /*43b0*/  LDCU.128 UR48, c[0x0][0xb10] ;  /* 0x00016200ff3077ac */ /* 0x000f220008000c00 */
[----:B------:R-:W1:Y:S01]  /*43c0*/  LDCU UR37, c[0x0][0x374] ;  /* 0x00006e80ff2577ac */ /* 0x000e620008000800 */
[----:B------:R-:W1:Y:S01]  /*43d0*/  LDCU.64 UR38, c[0x0][0x890] ;  /* 0x00011200ff2677ac */ /* 0x000e620008000a00 */
[----:B------:R-:W1:Y:S01]  /*43e0*/  LDCU UR15, c[0x0][0xb0c] ;  /* 0x00016180ff0f77ac */ /* 0x000e620008000800 */
[----:B--2---:R-:W-:Y:S01]  /*43f0*/  UISETP.NE.U32.AND UP0, UPT, UR4, URZ, UPT ;  /* 0x000000ff0400728c */ /* 0x004fe2000bf05070 */
[----:B------:R-:W2:Y:S01]  /*4400*/  LDCU UR47, c[0x0][0xb20] ;  /* 0x00016400ff2f77ac */ /* 0x000ea20008000800 */
[----:B------:R-:W2:Y:S01]  /*4410*/  LDCU UR4, c[0x0][0xb30] ;  /* 0x00016600ff0477ac */ /* 0x000ea20008000800 */
[----:B------:R-:W-:Y:S01]  /*4420*/  UMOV UR21, 0x400 ;  /* 0x0000040000157882 */ /* 0x000fe20000000000 */
[----:B----4-:R-:W-:-:S02]  /*4430*/  UIMAD.WIDE.U32 UR6, UR40, UR48, URZ ;  /* 0x00000030280672a5 */ /* 0x010fc4000f8e00ff */
[----:B-1----:R-:W-:Y:S02]  /*4440*/  UIMAD.WIDE.U32 UR8, UR37, UR51, URZ ;  /* 0x00000033250872a5 */ /* 0x002fe4000f8e00ff */
[----:B------:R-:W-:Y:S02]  /*4450*/  ULEA UR21, UR45, UR21, 0x18 ;  /* 0x000000152d157291 */ /* 0x000fe4000f8ec0ff */
[----:B------:R-:W-:Y:S02]  /*4460*/  UISETP.NE.U32.AND UP6, UPT, UR38, URZ, UPT ;  /* 0x000000ff2600728c */ /* 0x000fe4000bfc5070 */
[----:B------:R-:W-:Y:S02]  /*4470*/  UIADD3 UR41, UPT, UPT, UR21, 0x68, URZ ;  /* 0x0000006815297890 */ /* 0x000fe4000fffe0ff */
[----:B------:R-:W-:Y:S02]  /*4480*/  UISETP.NE.AND.EX UP5, UPT, UR5, URZ, UPT, UP0 ;  /* 0x000000ff0500728c */ /* 0x000fe4000bfa5300 */
[----:B------:R-:W-:Y:S01]  /*4490*/  UISETP.NE.AND UP0, UPT, UR42, 0x1, UPT ;  /* 0x000000012a00788c */ /* 0x000fe2000bf05270 */
[----:B------:R-:W-:Y:S01]  /*44a0*/  UMOV UR6, UR7 ;  /* 0x0000000700067c82 */ /* 0x000fe20008000000 */
[----:B------:R-:W-:Y:S01]  /*44b0*/  UMOV UR43, UR9 ;  /* 0x00000009002b7c82 */ /* 0x000fe20008000000 */
[----:B------:R-:W-:-:S02]  /*44c0*/  UISETP.NE.AND UP0, UPT, UR15, 0x1, UPT ;  /* 0x000000010f00788c */ /* 0x000fc4000bf05270 */
[----:B------:R-:W-:Y:S02]  /*44d0*/  UPLOP3.LUT UP4, UPT, UPT, UPT, UPT, 0x40, 0x4 ;  /* 0x000000000004789c */ /* 0x000fe40003f8e870 */
[----:B------:R-:W-:Y:S01]  /*44e0*/  UISETP.GE.AND UP2, UPT, UR42, 0x1, UPT ;  /* 0x000000012a00788c */ /* 0x000fe2000bf46270 */
[----:B------:R-:W1:Y:S01]  /*44f0*/  LDCU.64 UR22, c[0x0][0xb28] ;  /* 0x00016500ff1677ac */ /* 0x000e620008000a00 */
[----:B------:R-:W-:Y:S02]  /*4500*/  UISETP.NE.AND.EX UP6, UPT, UR39, URZ, UPT, UP6 ;  /* 0x000000ff2700728c */ /* 0x000fe4000bfc5360 */
[----:B------:R-:W-:Y:S02]  /*4510*/  UIADD3 UR33, UPT, UPT, UR21, 0x50, URZ ;  /* 0x0000005015217890 */ /* 0x000fe4000fffe0ff */
[----:B------:R-:W-:Y:S02]  /*4520*/  UIADD3 UR25, UPT, UPT, UR21, 0x58, URZ ;  /* 0x0000005815197890 */ /* 0x000fe4000fffe0ff */
[----:B------:R-:W-:-:S02]  /*4530*/  UIADD3 UR17, UPT, UPT, UR21, 0x60, URZ ;  /* 0x0000006015117890 */ /* 0x000fc4000fffe0ff */
[----:B------:R-:W-:Y:S02]  /*4540*/  UPRMT UR41, UR45, 0x654, UR41 ;  /* 0x000006542d297896 */ /* 0x000fe40008000029 */
[----:B------:R-:W-:Y:S02]  /*4550*/  USHF.R.U32.HI UR44, URZ, UR49, UR6 ;  /* 0x00000031ff2c7299 */ /* 0x000fe40008011606 */
[----:B--2---:R-:W-:Y:S02]  /*4560*/  USHF.R.U32.HI UR43, URZ, UR47, UR43 ;  /* 0x0000002fff2b7299 */ /* 0x004fe4000801162b */
[----:B------:R-:W-:Y:S02]  /*4570*/  UISETP.NE.AND UP0, UPT, UR50, 0x1, UPT ;  /* 0x000000013200788c */ /* 0x000fe4000bf05270 */
[----:B---3--:R-:W-:-:S11]  /*4580*/  UISETP.NE.AND UP3, UPT, UR4, 0x1, UPT ;  /* 0x000000010400788c */ /* 0x008fd6000bf65270 */
.L_x_95:
[C---:B------:R-:W-:Y:S02]  /*4590*/  LEA R8, R10.reuse, UR21, 0x3 ;  /* 0x000000150a087c11 */ /* 0x040fe4000f8e18ff */
[----:B------:R-:W-:Y:S02]  /*45a0*/  SHF.L.U32 R5, R9, 0x1f, RZ ;  /* 0x0000001f09057819 */ /* 0x000fe400000006ff */
[----:B------:R-:W-:Y:S02]  /*45b0*/  LEA R6, R10, UR21, 0x4 ;  /* 0x000000150a067c11 */ /* 0x000fe4000f8e20ff */
[----:B--2---:R-:W2:Y:S02]  /*45c0*/  SYNCS.PHASECHK.TRANS64.TRYWAIT P0, [R8+URZ+0xa0], R5 ;  /* 0x0000a005080075a7 */ /* 0x004ea400080011ff */
[----:B--2---:R-:W-:Y:S05]  /*45d0*/  @!P0 BRA `(.L_x_85) ;  /* 0x0000007c00e88947 */ /* 0x004fea0003800000 */
.L_x_173:
[----:B--2---:R-:W2:Y:S01]  /*45e0*/  LDS.128 R4, [R6+0x110] ;  /* 0x0001100006047984 */ /* 0x004ea20000000c00 */
[----:B------:R-:W-:Y:S01]  /*45f0*/  UISETP.GE.AND UP0, UPT, UR42, 0x1, UPT ;  /* 0x000000012a00788c */ /* 0x000fe2000bf06270 */
[----:B------:R-:W-:Y:S01]  /*4600*/  @!PT LDS RZ, [RZ] ;  /* 0x00000000fffff984 */ /* 0x000fe20000000800 */
[----:B------:R-:W-:Y:S01]  /*4610*/  @!PT LDS RZ, [RZ] ;  /* 0x00000000fffff984 */ /* 0x000fe20000000800 */
[----:B------:R-:W-:Y:S01]  /*4620*/  @!PT LDS RZ, [RZ] ;  /* 0x00000000fffff984 */ /* 0x000fe20000000800 */
[----:B------:R-:W-:Y:S01]  /*4630*/  @!PT LDS RZ, [RZ] ;  /* 0x00000000fffff984 */ /* 0x000fe20000000800 */
[----:B------:R3:W-:Y:S06]  /*4640*/  MEMBAR.ALL.CTA ;  /* 0x0000000000007992 */ /* 0x0007ec0000008000 */
[----:B---3--:R-:W3:Y:S01]  /*4650*/  FENCE.VIEW.ASYNC.S ;  /* 0x00000000000073c6 */ /* 0x008ee20000000000 */
[----:B--2---:R-:W-:Y:S11]  /*4660*/  LOP3.LUT P0, RZ, R6, 0x1, RZ, 0xc0, !PT ;  /* 0x0000000106ff7812 */ /* 0x004ff6000780c0ff */
[----:B------:R-:W-:Y:S02]  /*4670*/  @!UPT UIADD3 URZ, UPT, UPT, URZ, URZ, URZ ;  /* 0x000000fffffff290 */ /* 0x000fe4000fffe0ff */
[----:B---3--:R-:W-:Y:S01]  /*4680*/  VOTEU.ANY UP2, P0 ;  /* 0x0000000000ff7886 */ /* 0x008fe20000040100 */
[----:B------:R-:W-:Y:S11]  /*4690*/  PLOP3.LUT P0, PT, PT, PT, UP2, 0x80, 0x8 ;  /* 0x000000000008781c */ /* 0x000ff60003f0f028 */
[----:B------:R-:W-:Y:S02]  /*46a0*/  @!UPT UIADD3 URZ, UPT, UPT, URZ, URZ, URZ ;  /* 0x000000fffffff290 */ /* 0x000fe4000fffe0ff */
[----:B------:R-:W-:Y:S02]  /*46b0*/  @P0 SHF.R.U32.HI R0, RZ, 0x10, R5 ;  /* 0x00000010ff000819 */ /* 0x000fe40000011605 */
[----:B------:R-:W-:Y:S02]  /*46c0*/  @P0 MOV R2, R4 ;  /* 0x0000000400020202 */ /* 0x000fe40000000f00 */
[----:B------:R-:W-:Y:S01]  /*46d0*/  @P0 R2UR UR4, R0 ;  /* 0x00000000000402ca */ /* 0x000fe200000e0000 */
[----:B------:R-:W-:Y:S01]  /*46e0*/  VIADD R0, R8, 0xb0 ;  /* 0x000000b008007836 */ /* 0x000fe20000000000 */
[----:B------:R-:W-:Y:S02]  /*46f0*/  @P0 LOP3.LUT R4, R5, 0xffff, RZ, 0xc0, !PT ;  /* 0x0000ffff05040812 */ /* 0x000fe400078ec0ff */
[----:B------:R-:W-:Y:S02]  /*4700*/  @P0 R2UR UR6, R2 ;  /* 0x00000000020602ca */ /* 0x000fe400000e0000 */
[----:B------:R-:W-:Y:S02]  /*4710*/  PRMT R0, RZ, 0x654, R0 ;  /* 0x00000654ff007816 */ /* 0x000fe40000000000 */
[----:B------:R-:W-:Y:S02]  /*4720*/  @P0 R2UR UR5, R4 ;  /* 0x00000000040502ca */ /* 0x000fe400000e0000 */
[----:B------:R2:W-:Y:S03]  /*4730*/  SYNCS.ARRIVE.TRANS64.RED.A1T0 RZ, [R0+URZ], RZ ;  /* 0x000000ff00ff79a7 */ /* 0x0005e600081004ff */
[----:B------:R-:W-:Y:S04]  /*4740*/  @UP2 UMOV UR29, UR4 ;  /* 0x00000004001d2c82 */ /* 0x000fe80008000000 */
[----:B------:R-:W-:Y:S04]  /*4750*/  @UP2 UMOV UR14, UR6 ;  /* 0x00000006000e2c82 */ /* 0x000fe80008000000 */
[----:B------:R-:W-:Y:S01]  /*4760*/  @UP2 UMOV UR13, UR5 ;  /* 0x00000005000d2c82 */ /* 0x000fe20008000000 */
[----:B------:R-:W-:Y:S05]  /*4770*/  BRA.U !UP0, `(.L_x_86) ;  /* 0x0000000108c07547 */ /* 0x000fea000b800000 */
[----:B------:R-:W-:Y:S02]  /*4780*/  UIMAD.WIDE.U32 UR18, UR13, UR51, URZ ;  /* 0x000000330d1272a5 */ /* 0x000fe4000f8e00ff */
[----:B------:R-:W-:Y:S02]  /*4790*/  UP2UR UR16, UPR, URZ, 0x4 ;  /* 0x00000004ff107883 */ /* 0x000fe40008000000 */
[----:B------:R-:W-:Y:S02]  /*47a0*/  UISETP.NE.AND UP2, UPT, UR50, 0x1, UPT ;  /* 0x000000013200788c */ /* 0x000fe4000bf45270 */
[----:B------:R-:W-:Y:S02]  /*47b0*/  UIMAD.WIDE.U32 UR26, UR14, UR48, URZ ;  /* 0x000000300e1a72a5 */ /* 0x000fe4000f8e00ff */
[----:B------:R-:W-:Y:S02]  /*47c0*/  USEL UR4, UR37, UR43, !UP2 ;  /* 0x0000002b25047287 */ /* 0x000fe4000d000000 */
[----:B------:R-:W-:Y:S02]  /*47d0*/  UISETP.NE.AND UP0, UPT, UR15, 0x1, UPT ;  /* 0x000000010f00788c */ /* 0x000fe4000bf05270 */
[----:B------:R-:W-:Y:S02]  /*47e0*/  UP2UR UR20, UPR, URZ, 0x2 ;  /* 0x00000002ff147883 */ /* 0x000fe40008000000 */
[----:B------:R-:W-:Y:S02]  /*47f0*/  UISETP.NE.AND UP1, UPT, UR42, 0x1, UPT ;  /* 0x000000012a00788c */ /* 0x000fe4000bf25270 */
[----:B-1----:R-:W-:Y:S02]  /*4800*/  UIMAD.WIDE.U32 UR8, UR4, UR22, URZ ;  /* 0x00000016040872a5 */ /* 0x002fe4000f8e00ff */
[----:B------:R-:W-:Y:S01]  /*4810*/  USEL UR7, UR40, UR44, !UP0 ;  /* 0x0000002c28077287 */ /* 0x000fe2000c000000 */
[----:B------:R-:W-:Y:S02]  /*4820*/  UMOV UR5, UR19 ;  /* 0x0000001300057c82 */ /* 0x000fe40008000000 */
[----:B------:R-:W-:Y:S02]  /*4830*/  USHF.R.U32.HI UR6, URZ, UR47, UR5 ;  /* 0x0000002fff067299 */ /* 0x000fe40008011605 */
[----:B------:R-:W-:Y:S02]  /*4840*/  UIMAD.WIDE.U32 UR10, UR7, UR22, URZ ;  /* 0x00000016070a72a5 */ /* 0x000fe4000f8e00ff */
[----:B------:R-:W-:Y:S02]  /*4850*/  USEL UR6, UR13, UR6, !UP2 ;  /* 0x000000060d067287 */ /* 0x000fe4000d000000 */
[----:B------:R-:W-:Y:S01]  /*4860*/  UISETP.NE.AND UP2, UPT, UR16, URZ, UPT ;  /* 0x000000ff1000728c */ /* 0x000fe2000bf45270 */
[----:B------:R-:W-:Y:S02]  /*4870*/  UMOV UR5, UR27 ;  /* 0x0000001b00057c82 */ /* 0x000fe40008000000 */
[----:B------:R-:W-:Y:S03]  /*4880*/  USHF.R.U32.HI UR12, URZ, UR49, UR5 ;  /* 0x00000031ff0c7299 */ /* 0x000fe60008011605 */
[----:B------:R-:W-:Y:S02]  /*4890*/  UMOV UR5, UR9 ;  /* 0x0000000900057c82 */ /* 0x000fe40008000000 */
[----:B------:R-:W-:Y:S03]  /*48a0*/  @UP1 USHF.R.U32.HI UR4, URZ, UR23, UR5 ;  /* 0x00000017ff041299 */ /* 0x000fe60008011605 */
[----:B------:R-:W-:Y:S01]  /*48b0*/  UMOV UR5, UR11 ;  /* 0x0000000b00057c82 */ /* 0x000fe20008000000 */
[----:B------:R-:W-:Y:S02]  /*48c0*/  UIMAD UR4, UR42, UR4, URZ ;  /* 0x000000042a0472a4 */ /* 0x000fe4000f8e02ff */
[----:B------:R-:W-:Y:S02]  /*48d0*/  @UP1 USHF.R.U32.HI UR7, URZ, UR23, UR5 ;  /* 0x00000017ff071299 */ /* 0x000fe40008011605 */
[----:B------:R-:W-:Y:S02]  /*48e0*/  USEL UR5, UR14, UR12, !UP0 ;  /* 0x0000000c0e057287 */ /* 0x000fe4000c000000 */
[----:B------:R-:W-:Y:S02]  /*48f0*/  UIMAD.WIDE.U32 UR10, UR6, UR22, URZ ;  /* 0x00000016060a72a5 */ /* 0x000fe4000f8e00ff */
[----:B------:R-:W-:Y:S02]  /*4900*/  UIMAD UR8, UR42, UR7, URZ ;  /* 0x000000072a0872a4 */ /* 0x000fe4000f8e02ff */
[----:B------:R-:W-:Y:S03]  /*4910*/  UISETP.GE.AND UP0, UPT, UR6, UR4, UPT ;  /* 0x000000040600728c */ /* 0x000fe6000bf06270 */
[----:B------:R-:W-:Y:S01]  /*4920*/  UMOV UR4, UR11 ;  /* 0x0000000b00047c82 */ /* 0x000fe20008000000 */
[----:B------:R-:W-:Y:S02]  /*4930*/  UISETP.GE.OR UP0, UPT, UR5, UR8, UP0 ;  /* 0x000000080500728c */ /* 0x000fe40008706670 */
[----:B------:R-:W-:Y:S02]  /*4940*/  USHF.R.U32.HI UR4, URZ, UR23, UR4 ;  /* 0x00000017ff047299 */ /* 0x000fe40008011604 */
[----:B------:R-:W-:Y:S02]  /*4950*/  UIMAD.WIDE.U32 UR8, UR5, UR22, URZ ;  /* 0x00000016050872a5 */ /* 0x000fe4000f8e00ff */
[----:B------:R-:W-:Y:S04]  /*4960*/  USEL UR10, UR6, UR4, !UP1 ;  /* 0x00000004060a7287 */ /* 0x000fe8000c800000 */
[----:B------:R-:W-:Y:S01]  /*4970*/  UIADD3 UR11, UPT, UPT, -UR10, URZ, URZ ;  /* 0x000000ff0a0b7290 */ /* 0x000fe2000fffe1ff */
[----:B------:R-:W-:Y:S02]  /*4980*/  @!UP0 UMOV UR4, UR9 ;  /* 0x0000000900048c82 */ /* 0x000fe40008000000 */
[----:B------:R-:W-:Y:S02]  /*4990*/  @!UP0 USHF.R.U32.HI UR4, URZ, UR23, UR4 ;  /* 0x00000017ff048299 */ /* 0x000fe40008011604 */
[----:B------:R-:W-:Y:S02]  /*49a0*/  UIMAD UR8, UR42, UR11, UR6 ;  /* 0x0000000b2a0872a4 */ /* 0x000fe4000f8e0206 */
[----:B------:R-:W-:Y:S02]  /*49b0*/  @!UP0 USEL UR4, UR5, UR4, !UP1 ;  /* 0x0000000405048287 */ /* 0x000fe4000c800000 */
[----:B------:R-:W-:Y:S02]  /*49c0*/  UISETP.NE.AND UP1, UPT, UR20, URZ, UPT ;  /* 0x000000ff1400728c */ /* 0x000fe4000bf25270 */
[----:B------:R-:W-:Y:S02]  /*49d0*/  @!UP0 UIMAD UR8, UR7, UR8, UR4 ;  /* 0x00000008070882a4 */ /* 0x000fe4000f8e0204 */
[----:B------:R-:W-:Y:S02]  /*49e0*/  @!UP0 UIADD3 UR9, UPT, UPT, UR10, -UR4, URZ ;  /* 0x800000040a098290 */ /* 0x000fe4000fffe0ff */
[----:B------:R-:W-:Y:S02]  /*49f0*/  UIADD3 UR4, UPT, UPT, -UR5, URZ, URZ ;  /* 0x000000ff05047290 */ /* 0x000fe4000fffe1ff */
[----:B------:R-:W-:Y:S02]  /*4a00*/  UIADD3 UR7, UPT, UPT, -UR6, URZ, URZ ;  /* 0x000000ff06077290 */ /* 0x000fe4000fffe1ff */
[----:B------:R-:W-:Y:S02]  /*4a10*/  @!UP0 UIMAD UR6, UR9, UR42, UR5 ;  /* 0x0000002a090682a4 */ /* 0x000fe4000f8e0205 */
[----:B------:R-:W-:Y:S02]  /*4a20*/  UIMAD UR14, UR15, UR4, UR14 ;  /* 0x000000040f0e72a4 */ /* 0x000fe4000f8e020e */
[----:B------:R-:W-:Y:S01]  /*4a30*/  UIMAD UR13, UR50, UR7, UR13 ;  /* 0x00000007320d72a4 */ /* 0x000fe2000f8e020d */
[----:B------:R-:W-:Y:S02]  /*4a40*/  @!UP0 UMOV UR5, UR8 ;  /* 0x0000000800058c82 */ /* 0x000fe40008000000 */
[----:B------:R-:W-:Y:S02]  /*4a50*/  UIMAD UR14, UR5, UR15, UR14 ;  /* 0x0000000f050e72a4 */ /* 0x000fe4000f8e020e */
[----:B------:R-:W-:Y:S11]  /*4a60*/  UIMAD UR13, UR6, UR50, UR13 ;  /* 0x00000032060d72a4 */ /* 0x000ff6000f8e020d */
[----:B------:R-:W-:Y:S01]  /*4a70*/  @!UPT UIADD3 URZ, UPT, UPT, URZ, URZ, URZ ;  /* 0x000000fffffff290 */ /* 0x000fe2000fffe0ff */
.L_x_86:
[----:B------:R-:W3:Y:S01]  /*4a80*/  @!UP3 LDCU.128 UR8, c[0x0][0xb10] ;  /* 0x00016200ff08b7ac */ /* 0x000ee20008000c00 */
[----:B------:R-:W-:Y:S02]  /*4a90*/  ISETP.NE.U32.AND P0, PT, RZ, UR38, PT ;  /* 0x00000026ff007c0c */ /* 0x000fe4000bf05070 */
[----:B------:R-:W-:Y:S02]  /*4aa0*/  SHF.L.U32 R4, R11, 0x1f, RZ ;  /* 0x0000001f0b047819 */ /* 0x000fe400000006ff */
[----:B------:R-:W-:Y:S01]  /*4ab0*/  ISETP.NE.AND.EX P0, PT, RZ, UR39, PT, P0 ;  /* 0x00000027ff007c0c */ /* 0x000fe2000bf05300 */
[----:B------:R-:W4:Y:S01]  /*4ac0*/  @!UP3 LDCU UR5, c[0x0][0xb0c] ;  /* 0x00016180ff05b7ac */ /* 0x000f220008000800 */
[----:B------:R-:W-:Y:S02]  /*4ad0*/  USHF.L.U32 UR35, UR30, 0x7, URZ ;  /* 0x000000071e237899 */ /* 0x000fe400080006ff */
[----:B------:R-:W-:Y:S02]  /*4ae0*/  USHF.L.U32 UR34, UR31, 0x8, URZ ;  /* 0x000000081f227899 */ /* 0x000fe400080006ff */
[----:B---3--:R-:W-:Y:S07]  /*4af0*/  UIMAD.WIDE.U32 UR6, UR14, UR8, URZ ;  /* 0x000000080e0672a5 */ /* 0x008fee000f8e00ff */
[----:B------:R-:W-:Y:S01]  /*4b00*/  @!UP3 UMOV UR4, UR7 ;  /* 0x000000070004bc82 */ /* 0x000fe20008000000 */
[----:B----4-:R-:W-:Y:S02]  /*4b10*/  @!UP3 UISETP.NE.AND UP0, UPT, UR5, 0x1, UPT ;  /* 0x000000010500b88c */ /* 0x010fe4000bf05270 */
[----:B------:R-:W-:Y:S02]  /*4b20*/  @!UP3 USHF.R.U32.HI UR4, URZ, UR9, UR4 ;  /* 0x00000009ff04b299 */ /* 0x000fe40008011604 */
[----:B------:R-:W-:Y:S02]  /*4b30*/  UIMAD.WIDE.U32 UR6, UR13, UR11, URZ ;  /* 0x0000000b0d0672a5 */ /* 0x000fe4000f8e00ff */
[----:B------:R-:W-:Y:S02]  /*4b40*/  @!UP3 USEL UR8, UR14, UR4, !UP0 ;  /* 0x000000040e08b287 */ /* 0x000fe4000c000000 */
[----:B------:R-:W-:Y:S03]  /*4b50*/  @!UP3 UISETP.NE.AND UP0, UPT, UR10, 0x1, UPT ;  /* 0x000000010a00b88c */ /* 0x000fe6000bf05270 */
[----:B------:R-:W-:Y:S02]  /*4b60*/  @!UP3 UMOV UR6, UR7 ;  /* 0x000000070006bc82 */ /* 0x000fe40008000000 */
[----:B------:R-:W3:Y:S02]  /*4b70*/  @!UP3 LDCU UR4, c[0x0][0xb20] ;  /* 0x00016400ff04b7ac */ /* 0x000ee40008000800 */
[----:B---3--:R-:W-:Y:S04]  /*4b80*/  @!UP3 USHF.R.U32.HI UR6, URZ, UR4, UR6 ;  /* 0x00000004ff06b299 */ /* 0x008fe80008011606 */
[----:B------:R-:W-:Y:S04]  /*4b90*/  @!UP3 USEL UR6, UR13, UR6, !UP0 ;  /* 0x000000060d06b287 */ /* 0x000fe8000c000000 */
[----:B------:R-:W-:Y:S02]  /*4ba0*/  @!UP3 UIADD3 UR4, UPT, UPT, -UR8, UR6, URZ ;  /* 0x000000060804b290 */ /* 0x000fe4000fffe1ff */
[----:B------:R-:W-:Y:S02]  /*4bb0*/  @!UP3 UIADD3 UR6, UPT, UPT, UR8, -UR6, URZ ;  /* 0x800000060806b290 */ /* 0x000fe4000fffe0ff */
[----:B------:R-:W-:Y:S02]  /*4bc0*/  @!UP3 UIMAD UR14, UR4, UR5, UR14 ;  /* 0x00000005040eb2a4 */ /* 0x000fe4000f8e020e */
[----:B------:R-:W-:Y:S01]  /*4bd0*/  @!UP3 UIMAD UR13, UR6, UR10, UR13 ;  /* 0x0000000a060db2a4 */ /* 0x000fe2000f8e020d */
[----:B------:R-:W-:Y:S11]  /*4be0*/  BRA.U UP4, `(.L_x_87) ;  /* 0x0000000104107547 */ /* 0x000ff6000b800000 */
[----:B--2---:R-:W-:Y:S04]  /*4bf0*/  MOV R0, UR46 ;  /* 0x0000002e00007c02 */ /* 0x004fe80008000f00 */
[----:B------:R-:W-:Y:S04]  /*4c00*/  SHF.L.U32 R5, R0, 0x1f, RZ ;  /* 0x0000001f00057819 */ /* 0x000fe800000006ff */
[----:B------:R-:W2:Y:S02]  /*4c10*/  SYNCS.PHASECHK.TRANS64.TRYWAIT P1, [UR21+0x98], R5 ;  /* 0x00009805ff0075a7 */ /* 0x000ea40008021115 */
[----:B--2---:R-:W-:Y:S05]  /*4c20*/  @!P1 BRA `(.L_x_88) ;  /* 0x0000007800689947 */ /* 0x004fea0003800000 */
.L_x_87:
[----:B------:R-:W-:Y:S05]  /*4c30*/  BRA.U !UP6, `(.L_x_89) ;  /* 0x000000010e387547 */ /* 0x000fea000b800000 */
[----:B------:R-:W-:Y:S01]  /*4c40*/  UPLOP3.LUT UP1, UPT, UPT, UPT, UP5, 0x80, 0x8 ;  /* 0x000000000008789c */ /* 0x000fe20003f2f050 */
[----:B--2---:R-:W-:Y:S01]  /*4c50*/  HFMA2 R0, -RZ, RZ, 0, 5.9604644775390625e-08 ;  /* 0x00000001ff007431 */ /* 0x004fe200000001ff */
[----:B------:R-:W2:Y:S01]  /*4c60*/  LDCU.64 UR8, c[0x0][0x358] ;  /* 0x00006b00ff0877ac */ /* 0x000ea20008000a00 */
[----:B------:R-:W-:Y:S03]  /*4c70*/  IMAD.MOV.U32 R158, RZ, RZ, 0x1 ;  /* 0x00000001ff9e7424 */ /* 0x000fe600078e00ff */
[----:B------:R-:W-:Y:S05]  /*4c80*/  PLOP3.LUT P1, PT, PT, PT, UP1, 0x80, 0x8 ;  /* 0x000000000008781c */ /* 0x000fea0003f2f018 */
[----:B------:R-:W3:Y:S01]  /*4c90*/  @UP1 LDCU.64 UR4, c[0x0][0x888] ;  /* 0x00011100ff0417ac */ /* 0x000ee20008000a00 */
[----:B------:R-:W-:Y:S07]  /*4ca0*/  @UP1 UIMAD UR6, UR36, UR38, URZ ;  /* 0x00000026240612a4 */ /* 0x000fee000f8e02ff */
[----:B------:R-:W-:Y:S01]  /*4cb0*/  @!P1 PRMT R158, R0, 0x7610, R158 ;  /* 0x00007610009e9816 */ /* 0x000fe2000000009e */
[----:B---3--:R-:W-:Y:S06]  /*4cc0*/  @UP1 UIMAD.WIDE UR4, UR6, 0x4, UR4 ;  /* 0x00000004060418a5 */ /* 0x008fec000f8e0204 */
[----:B------:R-:W-:Y:S01]  /*4cd0*/  IMAD.U32 R6, RZ, RZ, UR4 ;  /* 0x00000004ff067e24 */ /* 0x000fe2000f8e00ff */
[----:B------:R-:W-:Y:S04]  /*4ce0*/  MOV R7, UR5 ;  /* 0x0000000500077c02 */ /* 0x000fe80008000f00 */
[----:B------:R-:W3:Y:S01]  /*4cf0*/  @!UP1 LDCU UR4, c[0x0][0x880] ;  /* 0x00011000ff0497ac */ /* 0x000ee20008000800 */
[----:B--2--5:R4:W5:Y:S02]  /*4d00*/  @P1 LDG.E R73, desc[UR8][R6.64] ;  /* 0x0000000806491981 */ /* 0x024964000c1e1900 */
[----:B---34-:R-:W-:Y:S07]  /*4d10*/  @!P1 IMAD.U32 R73, RZ, RZ, UR4 ;  /* 0x00000004ff499e24 */ /* 0x018fee000f8e00ff */
.L_x_89:
[----:B-----5:R-:W-:Y:S01]  /*4d20*/  @!P0 FSETP.EQ.AND P2, PT, R73, RZ, PT ;  /* 0x000000ff4900820b */ /* 0x020fe20003f42000 */
[----:B------:R-:W-:Y:S01]  /*4d30*/  @!UPT UIADD3 URZ, UPT, UPT, URZ, URZ, URZ ;  /* 0x000000fffffff290 */ /* 0x000fe2000fffe0ff */
[----:B------:R-:W-:Y:S11]  /*4d40*/  @!P0 BRA `(.L_x_90) ;  /* 0x0000000000148947 */ /* 0x000ff60003800000 */
[----:B------:R-:W-:Y:S02]  /*4d50*/  LOP3.LUT P0, RZ, R158, 0xff, RZ, 0xc0, !PT ;  /* 0x000000ff9eff7812 */ /* 0x000fe4000780c0ff */
[----:B------:R-:W-:Y:S04]  /*4d60*/  PLOP3.LUT P2, PT, PT, PT, UP1, 0x80, 0x8 ;  /* 0x000000000008781c */ /* 0x000fe80003f4f018 */
[----:B------:R-:W-:Y:S07]  /*4d70*/  PLOP3.LUT P2, PT, P2, PT, PT, 0x8, 0x80 ;  /* 0x000000000080781c */ /* 0x000fee000174e170 */
[----:B------:R-:W-:Y:S11]  /*4d80*/  @P0 FSETP.EQ.AND P2, PT, R73, RZ, PT ;  /* 0x000000ff4900020b */ /* 0x000ff60003f42000 */
[----:B------:R-:W-:Y:S02]  /*4d90*/  @!UPT UIADD3 URZ, UPT, UPT, URZ, URZ, URZ ;  /* 0x000000fffffff290 */ /* 0x000fe4000fffe0ff */
.L_x_90:
[----:B------:R-:W3:Y:S01]  /*4da0*/  SYNCS.PHASECHK.TRANS64.TRYWAIT P0, [UR21+0x70], R4 ;  /* 0x00007004ff0075a7 */ /* 0x000ee20008001115 */
[----:B------:R-:W-:Y:S04]  /*4db0*/  ELECT P1, URZ, PT ;  /* 0x0000000000ff782f */ /* 0x000fe80003820000 */
[----:B------:R-:W-:Y:S01]  /*4dc0*/  PLOP3.LUT P1, PT, P2, P1, PT, 0xf2, 0x2f ;  /* 0x00000000002f781c */ /* 0x000fe20001723e72 */
[----:B------:R-:W-:Y:S01]  /*4dd0*/  @!UPT UIADD3 URZ, UPT, UPT, URZ, URZ, URZ ;  /* 0x000000fffffff290 */ /* 0x000fe2000fffe0ff */
[----:B---3--:R-:W-:Y:S11]  /*4de0*/  @!P0 BRA `(.L_x_91) ;  /* 0x0000007800108947 */ /* 0x008ff60003800000 */
.L_x_176:
[----:B------:R-:W-:Y:S01]  /*4df0*/  @!P1 IADD3 R2, P0, PT, R12, 0x580, RZ ;  /* 0x000005800c029810 */ /* 0x000fe20007f1e0ff */
[----:B------:R-:W-:Y:S01]  /*4e00*/  VOTEU.ALL UP0, P1 ;  /* 0x0000000000ff7886 */ /* 0x000fe20000800000 */
[----:B------:R-:W-:Y:S01]  /*4e10*/  UMOV UR6, 0x0 ;  /* 0x0000000000067882 */ /* 0x000fe20000000000 */
[----:B------:R-:W-:Y:S01]  /*4e20*/  UMOV UR7, 0x10000000 ;  /* 0x1000000000077882 */ /* 0x000fe20000000000 */
[----:B------:R-:W-:Y:S01]  /*4e30*/  @!P1 R2UR UR5, R2 ;  /* 0x00000000020592ca */ /* 0x000fe200000e0000 */
[----:B--2---:R-:W-:Y:S01]  /*4e40*/  @!P1 IMAD.X R0, RZ, RZ, R13, P0 ;  /* 0x000000ffff009224 */ /* 0x004fe200000e060d */
[----:B------:R-:W-:Y:S01]  /*4e50*/  @!UP0 UIADD3 UR32, UPT, UPT, UR21, 0x200, URZ ;  /* 0x0000020015208890 */ /* 0x000fe2000fffe0ff */
[----:B------:R-:W-:Y:S03]  /*4e60*/  VOTEU.ALL UP0, P1 ;  /* 0x0000000000ff7886 */ /* 0x000fe60000800000 */
[----:B------:R-:W-:Y:S01]  /*4e70*/  @!P1 R2UR UR4, R0 ;  /* 0x00000000000492ca */ /* 0x000fe200000e0000 */
[----:B------:R-:W-:Y:S06]  /*4e80*/  @!P1 IMAD.MOV.U32 R0, RZ, RZ, 0x2000 ;  /* 0x00002000ff009424 */ /* 0x000fec00078e00ff */
[----:B------:R-:W-:Y:S06]  /*4e90*/  IMAD.U32 R6, RZ, RZ, UR5 ;  /* 0x00000005ff067e24 */ /* 0x000fec000f8e00ff */
[----:B------:R-:W-:Y:S01]  /*4ea0*/  IMAD.U32 R7, RZ, RZ, UR4 ;  /* 0x00000004ff077e24 */ /* 0x000fe2000f8e00ff */
[----:B------:R-:W-:Y:S04]  /*4eb0*/  @!P1 R2UR UR4, R6 ;  /* 0x00000000060492ca */ /* 0x000fe800000e0000 */
[----:B------:R-:W-:Y:S11]  /*4ec0*/  @!P1 R2UR UR5, R7 ;  /* 0x00000000070592ca */ /* 0x000ff600000e0000 */
[----:B------:R-:W-:Y:S02]  /*4ed0*/  @!UPT UIADD3 URZ, UPT, UPT, URZ, URZ, URZ ;  /* 0x000000fffffff290 */ /* 0x000fe4000fffe0ff */
[----:B------:R2:W-:Y:S01]  /*4ee0*/  @!UP0 UTMALDG.3D [UR32], [UR4], desc[UR6] ;  /* 0x00000620040085b4 */ /* 0x0005e20008011000 */
[----:B------:R3:W-:Y:S01]  /*4ef0*/  @!P1 SYNCS.ARRIVE.TRANS64.RED.A0TR RZ, [UR21+0x50], R0 ;  /* 0x00005000ffff99a7 */ /* 0x0007e20008300415 */
[----:B--2---:R-:W-:Y:S09]  /*4f00*/  UPRMT UR4, UR45, 0x654, UR33 ;  /* 0x000006542d047896 */ /* 0x004ff20008000021 */
[----:B------:R-:W-:Y:S01]  /*4f10*/  SYNCS.ARRIVE.TRANS64.RED.A1T0 RZ, [UR4], RZ ;  /* 0x000000ffffff79a7 */ /* 0x000fe20008100404 */
[----:B------:R-:W2:Y:S02]  /*4f20*/  SYNCS.PHASECHK.TRANS64.TRYWAIT P0, [UR21+0x78], R4 ;  /* 0x00007804ff0075a7 */ /* 0x000ea40008001115 */
[----:B--23--:R-:W-:Y:S05]  /*4f30*/  @!P0 BRA `(.L_x_92) ;  /* 0x0000007400d48947 */ /* 0x00cfea0003800000 */
.L_x_178:
[----:B------:R-:W-:Y:S01]  /*4f40*/  @!P1 IADD3 R2, P0, PT, R12, 0x580, RZ ;  /* 0x000005800c029810 */ /* 0x000fe20007f1e0ff */
[----:B------:R-:W-:Y:S01]  /*4f50*/  VOTEU.ALL UP0, P1 ;  /* 0x0000000000ff7886 */ /* 0x000fe20000800000 */
[----:B------:R-:W-:Y:S01]  /*4f60*/  UMOV UR6, 0x0 ;  /* 0x0000000000067882 */ /* 0x000fe20000000000 */
[----:B------:R-:W-:Y:S01]  /*4f70*/  UMOV UR7, 0x10000000 ;  /* 0x1000000000077882 */ /* 0x000fe20000000000 */
[----:B------:R-:W-:Y:S01]  /*4f80*/  @!P1 R2UR UR5, R2 ;  /* 0x00000000020592ca */ /* 0x000fe200000e0000 */
[----:B------:R-:W-:Y:S01]  /*4f90*/  @!P1 IMAD.X R0, RZ, RZ, R13, P0 ;  /* 0x000000ffff009224 */ /* 0x000fe200000e060d */
[----:B------:R-:W-:Y:S02]  /*4fa0*/  @!UP0 UIADD3 UR26, UPT, UPT, UR34, 0x40, URZ ;  /* 0x00000040221a8890 */ /* 0x000fe4000fffe0ff */
[----:B------:R-:W-:Y:S02]  /*4fb0*/  @!UP0 UIADD3 UR24, UPT, UPT, UR21, 0x2200, URZ ;  /* 0x0000220015188890 */ /* 0x000fe4000fffe0ff */
[----:B------:R-:W-:Y:S01]  /*4fc0*/  @!P1 R2UR UR4, R0 ;  /* 0x00000000000492ca */ /* 0x000fe200000e0000 */
[----:B------:R-:W-:Y:S01]  /*4fd0*/  VOTEU.ALL UP0, P1 ;  /* 0x0000000000ff7886 */ /* 0x000fe20000800000 */
[----:B------:R-:W-:Y:S01]  /*4fe0*/  UMOV UR27, UR35 ;  /* 0x00000023001b7c82 */ /* 0x000fe20008000000 */
[----:B------:R-:W-:Y:S01]  /*4ff0*/  UMOV UR28, UR36 ;  /* 0x00000024001c7c82 */ /* 0x000fe20008000000 */
[----:B------:R-:W-:Y:S03]  /*5000*/  @!P1 IMAD.MOV.U32 R0, RZ, RZ, 0x2000 ;  /* 0x00002000ff009424 */ /* 0x000fe600078e00ff */
[----:B------:R-:W-:Y:S06]  /*5010*/  IMAD.U32 R6, RZ, RZ, UR5 ;  /* 0x00000005ff067e24 */ /* 0x000fec000f8e00ff */
[----:B------:R-:W-:Y:S01]  /*5020*/  IMAD.U32 R7, RZ, RZ, UR4 ;  /* 0x00000004ff077e24 */ /* 0x000fe2000f8e00ff */
[----:B------:R-:W-:Y:S04]  /*5030*/  @!P1 R2UR UR4, R6 ;  /* 0x00000000060492ca */ /* 0x000fe800000e0000 */
[----:B------:R-:W-:Y:S11]  /*5040*/  @!P1 R2UR UR5, R7 ;  /* 0x00000000070592ca */ /* 0x000ff600000e0000 */
[----:B------:R-:W-:Y:S02]  /*5050*/  @!UPT UIADD3 URZ, UPT, UPT, URZ, URZ, URZ ;  /* 0x000000fffffff290 */ /* 0x000fe4000fffe0ff */
[----:B------:R3:W-:Y:S01]  /*5060*/  @!UP0 UTMALDG.3D [UR24], [UR4], desc[UR6] ;  /* 0x00000618040085b4 */ /* 0x0007e20008011000 */
[----:B------:R4:W-:Y:S01]  /*5070*/  @!P1 SYNCS.ARRIVE.TRANS64.RED.A0TR RZ, [UR21+0x58], R0 ;  /* 0x00005800ffff99a7 */ /* 0x0009e20008300415 */
[----:B---3--:R-:W-:Y:S09]  /*5080*/  UPRMT UR4, UR45, 0x654, UR25 ;  /* 0x000006542d047896 */ /* 0x008ff20008000019 */
[----:B------:R-:W-:Y:S01]  /*5090*/  SYNCS.ARRIVE.TRANS64.RED.A1T0 RZ, [UR4], RZ ;  /* 0x000000ffffff79a7 */ /* 0x000fe20008100404 */
[----:B------:R-:W3:Y:S02]  /*50a0*/  SYNCS.PHASECHK.TRANS64.TRYWAIT P0, [UR21+0x80], R4 ;  /* 0x00008004ff0075a7 */ /* 0x000ee40008001115 */
[----:B---34-:R-:W-:Y:S05]  /*50b0*/  @!P0 BRA `(.L_x_93) ;  /* 0x00000074008c8947 */ /* 0x018fea0003800000 */
.L_x_180:
[----:B------:R-:W-:Y:S01]  /*50c0*/  @!P1 IADD3 R2, P0, PT, R12, 0x580, RZ ;  /* 0x000005800c029810 */ /* 0x000fe20007f1e0ff */
[----:B------:R-:W-:Y:S01]  /*50d0*/  VOTEU.ALL UP0, P1 ;  /* 0x0000000000ff7886 */ /* 0x000fe20000800000 */
[----:B------:R-:W-:Y:S01]  /*50e0*/  UMOV UR6, 0x0 ;  /* 0x0000000000067882 */ /* 0x000fe20000000000 */
[----:B------:R-:W-:Y:S01]  /*50f0*/  UMOV UR7, 0x10000000 ;  /* 0x1000000000077882 */ /* 0x000fe20000000000 */
[----:B------:R-:W-:Y:S01]  /*5100*/  @!P1 R2UR UR5, R2 ;  /* 0x00000000020592ca */ /* 0x000fe200000e0000 */
[----:B------:R-:W-:Y:S01]  /*5110*/  @!P1 IMAD.X R0, RZ, RZ, R13, P0 ;  /* 0x000000ffff009224 */ /* 0x000fe200000e060d */
[----:B------:R-:W-:Y:S01]  /*5120*/  @!UP0 UIADD3 UR18, UPT, UPT, UR34, 0x80, URZ ;  /* 0x0000008022128890 */ /* 0x000fe2000fffe0ff */
[----:B------:R-:W-:Y:S01]  /*5130*/  VIADD R10, R10, 0x1 ;  /* 0x000000010a0a7836 */ /* 0x000fe20000000000 */
        /* <DEDUP_REMOVED lines=17> */
.L_x_182:
[----:B------:R-:W-:Y:S01]  /*5250*/  @!P1 IADD3 R2, P0, PT, R12, 0x580, RZ ;  /* 0x000005800c029810 */ /* 0x000fe20007f1e0ff */
[----:B------:R-:W-:Y:S01]  /*5260*/  VOTEU.ALL UP0, P1 ;  /* 0x0000000000ff7886 */ /* 0x000fe20000800000 */
[----:B------:R-:W-:Y:S01]  /*5270*/  UMOV UR6, 0x0 ;  /* 0x0000000000067882 */ /* 0x000fe20000000000 */
[----:B------:R-:W-:Y:S01]  /*5280*/  UMOV UR7, 0x10000000 ;  /* 0x1000000000077882 */ /* 0x000fe20000000000 */
[----:B------:R-:W-:Y:S01]  /*5290*/  @!P1 R2UR UR5, R2 ;  /* 0x00000000020592ca */ /* 0x000fe200000e0000 */
[----:B------:R-:W-:Y:S01]  /*52a0*/  @!P1 IMAD.X R0, RZ, RZ, R13, P0 ;  /* 0x000000ffff009224 */ /* 0x000fe200000e060d */
[----:B------:R-:W-:Y:S01]  /*52b0*/  @!UP0 UIADD3 UR10, UPT, UPT, UR34, 0xc0, URZ ;  /* 0x000000c0220a8890 */ /* 0x000fe2000fffe0ff */
[----:B------:R-:W-:Y:S01]  /*52c0*/  R2UR UR18, R160 ;  /* 0x00000000a01272ca */ /* 0x000fe200000e0000 */
[----:B------:R-:W-:Y:S01]  /*52d0*/  @!UP0 UIADD3 UR8, UPT, UPT, UR21, 0x6200, URZ ;  /* 0x0000620015088890 */ /* 0x000fe2000fffe0ff */
[----:B------:R-:W-:Y:S01]  /*52e0*/  R2UR UR16, R161 ;  /* 0x00000000a11072ca */ /* 0x000fe200000e0000 */
[----:B------:R-:W-:Y:S01]  /*52f0*/  @!UP0 UIADD3 UR9, UPT, UPT, UR21, 0x68, URZ ;  /* 0x0000006815098890 */ /* 0x000fe2000fffe0ff */
[----:B------:R-:W-:Y:S01]  /*5300*/  @!P1 R2UR UR4, R0 ;  /* 0x00000000000492ca */ /* 0x000fe200000e0000 */
[----:B------:R-:W-:Y:S01]  /*5310*/  VOTEU.ALL UP0, P1 ;  /* 0x0000000000ff7886 */ /* 0x000fe20000800000 */
[----:B------:R-:W-:Y:S01]  /*5320*/  UMOV UR11, UR35 ;  /* 0x00000023000b7c82 */ /* 0x000fe20008000000 */
[----:B------:R-:W-:Y:S01]  /*5330*/  UMOV UR12, UR36 ;  /* 0x00000024000c7c82 */ /* 0x000fe20008000000 */
[C---:B------:R-:W-:Y:S01]  /*5340*/  ISETP.NE.AND P0, PT, R10.reuse, 0x2, PT ;  /* 0x000000020a00780c */ /* 0x040fe20003f05270 */
[----:B------:R-:W-:Y:S01]  /*5350*/  UMOV UR36, UR29 ;  /* 0x0000001d00247c82 */ /* 0x000fe20008000000 */
[----:B--2---:R-:W-:Y:S01]  /*5360*/  IMAD.U32 R4, RZ, RZ, UR5 ;  /* 0x00000005ff047e24 */ /* 0x004fe2000f8e00ff */
[----:B------:R-:W-:Y:S01]  /*5370*/  LOP3.LUT R11, R11, 0x1, RZ, 0x3c, !PT ;  /* 0x000000010b0b7812 */ /* 0x000fe200078e3cff */
[----:B------:R-:W-:Y:S01]  /*5380*/  UPLOP3.LUT UP4, UPT, UPT, UPT, UPT, 0x80, 0x8 ;  /* 0x000000000008789c */ /* 0x000fe20003f8f070 */
[----:B------:R-:W-:Y:S01]  /*5390*/  SEL R0, RZ, 0x1, P0 ;  /* 0x00000001ff007807 */ /* 0x000fe20000000000 */
[----:B------:R-:W-:Y:S01]  /*53a0*/  UIADD3 UR31, UPT, UPT, UR13, UR18, URZ ;  /* 0x000000120d1f7290 */ /* 0x000fe2000fffe0ff */
[----:B------:R-:W-:Y:S01]  /*53b0*/  SEL R10, R10, RZ, P0 ;  /* 0x000000ff0a0a7207 */ /* 0x000fe20000000000 */
[----:B------:R-:W-:Y:S01]  /*53c0*/  UIADD3 UR30, UPT, UPT, UR14, UR16, URZ ;  /* 0x000000100e1e7290 */ /* 0x000fe2000fffe0ff */
[----:B------:R-:W-:Y:S01]  /*53d0*/  IMAD.U32 R5, RZ, RZ, UR4 ;  /* 0x00000004ff057e24 */ /* 0x000fe2000f8e00ff */
[----:B------:R-:W-:Y:S02]  /*53e0*/  @!P1 R2UR UR4, R4 ;  /* 0x00000000040492ca */ /* 0x000fe400000e0000 */
[----:B------:R-:W-:Y:S02]  /*53f0*/  LOP3.LUT R9, R9, R0, RZ, 0x3c, !PT ;  /* 0x0000000009097212 */ /* 0x000fe400078e3cff */
[----:B------:R-:W-:Y:S11]  /*5400*/  @!P1 R2UR UR5, R5 ;  /* 0x00000000050592ca */ /* 0x000ff600000e0000 */
[----:B------:R-:W-:Y:S02]  /*5410*/  @!UPT UIADD3 URZ, UPT, UPT, URZ, URZ, URZ ;  /* 0x000000fffffff290 */ /* 0x000fe4000fffe0ff */
[----:B------:R2:W-:Y:S01]  /*5420*/  @!UP0 UTMALDG.3D [UR8], [UR4], desc[UR6] ;  /* 0x00000608040085b4 */ /* 0x0005e20008011000 */
[----:B------:R2:W-:Y:S01]  /*5430*/  @!P1 SYNCS.ARRIVE.TRANS64.RED.A0TR RZ, [UR21+0x68], R3 ;  /* 0x00006803ffff99a7 */ /* 0x0005e20008300415 */
[----:B------:R-:W-:Y:S01]  /*5440*/  SYNCS.ARRIVE.TRANS64.RED.A1T0 RZ, [UR41], RZ ;  /* 0x000000ffffff79a7 */ /* 0x000fe20008100429 */
[----:B------:R-:W-:Y:S05]  /*5450*/  BRA.U UP2, `(.L_x_95) ;  /* 0xfffffff1024c7547 */ /* 0x000fea000b83ffff */
[----:B--2---:R-:W-:-:S04]  /*5460*/  SHF.L.U32 R3, R11, 0x1f, RZ ;  /* 0x0000001f0b037819 */ /* 0x004fc800000006ff */
[----:B------:R-:W2:Y:S02]  /*5470*/  SYNCS.PHASECHK.TRANS64.TRYWAIT P0, [UR21+0x70], R3 ;  /* 0x00007003ff0075a7 */ /* 0x000ea40008001115 */
[----:B--2---:R-:W-:Y:S05]  /*5480*/  @!P0 BRA `(.L_x_96) ;  /* 0x0000007000c88947 */ /* 0x004fea0003800000 */
.L_x_184:
[----:B------:R-:W3:Y:S02]  /*5490*/  SYNCS.PHASECHK.TRANS64.TRYWAIT P0, [UR21+0x78], R3 ;  /* 0x00007803ff0075a7 */ /* 0x000ee40008001115 */
[----:B---3--:R-:W-:Y:S05]  /*54a0*/  @!P0 BRA `(.L_x_97) ;  /* 0x0000007000d88947 */ /* 0x008fea0003800000 */
.L_x_186:
[----:B------:R-:W3:Y:S02]  /*54b0*/  SYNCS.PHASECHK.TRANS64.TRYWAIT P0, [UR21+0x80], R3 ;  /* 0x00008003ff0075a7 */ /* 0x000ee40008001115 */
[----:B---3--:R-:W-:Y:S05]  /*54c0*/  @!P0 BRA `(.L_x_98) ;  /* 0x0000007000e88947 */ /* 0x008fea0003800000 */
.L_x_188:
[----:B--2---:R-:W-:-:S07]  /*54d0*/  MOV R0, UR21 ;  /* 0x0000001500007c02 */ /* 0x004fce0008000f00 */
.L_x_99:
[----:B--2---:R-:W-:-:S04]  /*54e0*/  SHF.L.U32 R3, R11, 0x1f, RZ ;  /* 0x0000001f0b037819 */ /* 0x004fc800000006ff */
[----:B------:R2:W3:Y:S03]  /*54f0*/  SYNCS.PHASECHK.TRANS64.TRYWAIT P0, [R0+URZ+0x88], R3 ;  /* 0x00008803000075a7 */ /* 0x0004e600080011ff */
[----:B---3--:R-:W-:Y:S05]  /*5500*/  @!P0 NANOSLEEP.SYNCS 0x989680 ;  /* 0x009896800000895d */ /* 0x008fea0003900000 */
[----:B------:R-:W3:Y:S02]  /*5510*/  @!P0 SYNCS.PHASECHK.TRANS64 P0, [R0+URZ+0x88], R3 ;  /* 0x00008803000085a7 */ /* 0x000ee400080010ff */
[----:B-1-3--:R-:W-:Y:S05]  /*5520*/  @P0 EXIT ;  /* 0x000000000000094d */ /* 0x00afea0003800000 */
[----:B------:R-:W-:Y:S05]  /*5530*/  BRA `(.L_x_99) ;  /* 0xfffffffc00e87947 */ /* 0x000fea000383ffff */
.L_x_84:
[----:B------:R-:W-:-:S06]  /*5540*/  UISETP.GE.AND UP0, UPT, UR18, 0x4, UPT ;  /* 0x000000041200788c */ /* 0x000fcc000bf06270 */
[----:B------:R-:W-:-:S13]  /*5550*/  PLOP3.LUT P0, PT, PT, PT, UP0, 0x80, 0x8 ;  /* 0x000000000008781c */ /* 0x000fda0003f0f008 */
[----:B-1----:R-:W-:Y:S05]  /*5560*/  @!P0 EXIT ;  /* 0x000000000000894d */ /* 0x002fea0003800000 */
[----:B------:R-:W-:Y:S01]  /*5570*/  BAR.SYNC.DEFER_BLOCKING 0x6, 0xa0 ;  /* 0x0182800000007b1d */ /* 0x000fe20000010000 */
[C---:B------:R-:W-:Y:S01]  /*5580*/  IMAD.SHL.U32 R4, R172.reuse, 0x40, RZ ;  /* 0x00000040ac047824 */ /* 0x040fe200078e00ff */
[C---:B------:R-:W-:Y:S01]  /*5590*/  LOP3.LUT R176, R172.reuse, 0x60, RZ, 0xc0, !PT ;  /* 0x00000060acb07812 */ /* 0x040fe200078ec0ff */
[C---:B------:R-:W-:Y:S01]  /*55a0*/  IMAD.SHL.U32 R137, R172.reuse, 0x8, RZ ;  /* 0x00000008ac897824 */ /* 0x040fe200078e00ff */
[C---:B------:R-:W-:Y:S01]  /*55b0*/  LOP3.LUT R174, R172.reuse, 0x2, RZ, 0xc0, !PT ;  /* 0x00000002acae7812 */ /* 0x040fe200078ec0ff */
[----:B------:R-:W-:Y:S01]  /*55c0*/  IMAD.U32 R69, R172, 0x10000, RZ ;  /* 0x00010000ac457824 */ /* 0x000fe200078e00ff */
[----:B------:R-:W-:Y:S02]  /*55d0*/  UMOV UR44, 0x400 ;  /* 0x00000400002c7882 */ /* 0x000fe40000000000 */
[----:B------:R-:W1:Y:S01]  /*55e0*/  LDC.64 R156, c[0x0][0x8b0] ;  /* 0x00022c00ff9c7b82 */ /* 0x000e620000000a00 */
[----:B------:R-:W-:Y:S01]  /*55f0*/  ULEA UR44, UR45, UR44, 0x18 ;  /* 0x0000002c2d2c7291 */ /* 0x000fe2000f8ec0ff */
[----:B------:R-:W-:Y:S01]  /*5600*/  LOP3.LUT R6, R4, 0x180, RZ, 0xc0, !PT ;  /* 0x0000018004067812 */ /* 0x000fe200078ec0ff */
[----:B------:R-:W-:Y:S01]  /*5610*/  HFMA2 R164, -RZ, RZ, 0, 0 ;  /* 0x00000000ffa47431 */ /* 0x000fe200000001ff */
[----:B------:R-:W-:Y:S01]  /*5620*/  LOP3.LUT R172, R172, 0x4, RZ, 0xc0, !PT ;  /* 0x00000004acac7812 */ /* 0x000fe200078ec0ff */
[----:B------:R-:W-:Y:S01]  /*5630*/  UIADD3 UR4, UPT, UPT, UR44, 0x8200, URZ ;  /* 0x000082002c047890 */ /* 0x000fe2000fffe0ff */
[----:B------:R-:W-:Y:S01]  /*5640*/  LOP3.LUT R137, R6, 0x30, R137, 0xf8, !PT ;  /* 0x0000003006897812 */ /* 0x000fe200078ef889 */
[----:B------:R-:W-:Y:S01]  /*5650*/  UIADD3 UR5, UPT, UPT, UR44, 0x200, URZ ;  /* 0x000002002c057890 */ /* 0x000fe2000fffe0ff */
[----:B------:R-:W2:Y:S01]  /*5660*/  LDC.64 R138, c[0x0][0x8a8] ;  /* 0x00022a00ff8a7b82 */ /* 0x000ea20000000a00 */
[----:B------:R-:W-:Y:S01]  /*5670*/  LOP3.LUT R69, R69, 0x600000, RZ, 0xc0, !PT ;  /* 0x0060000045457812 */ /* 0x000fe200078ec0ff */
[----:B------:R-:W-:Y:S01]  /*5680*/  IMAD.MOV.U32 R68, RZ, RZ, RZ ;  /* 0x000000ffff447224 */ /* 0x000fe200078e00ff */
[----:B------:R-:W-:Y:S01]  /*5690*/  LOP3.LUT R137, R137, 0x1e40, R4, 0xf8, !PT ;  /* 0x00001e4089897812 */ /* 0x000fe200078ef804 */
[----:B------:R-:W-:Y:S01]  /*56a0*/  IMAD.MOV.U32 R170, RZ, RZ, RZ ;  /* 0x000000ffffaa7224 */ /* 0x000fe200078e00ff */
[----:B------:R-:W-:Y:S01]  /*56b0*/  CS2R R168, SRZ ;  /* 0x0000000000a87805 */ /* 0x000fe2000001ff00 */
[----:B------:R-:W-:Y:S01]  /*56c0*/  IMAD.MOV.U32 R167, RZ, RZ, RZ ;  /* 0x000000ffffa77224 */ /* 0x000fe200078e00ff */
[----:B------:R-:W-:Y:S01]  /*56d0*/  IADD3 R171, PT, PT, -R172, 0x2, RZ ;  /* 0x00000002acab7810 */ /* 0x000fe20007ffe1ff */
[----:B------:R-:W-:Y:S01]  /*56e0*/  VIADD R173, R137, UR44 ;  /* 0x0000002c89ad7c36 */ /* 0x000fe20008000000 */
[----:B------:R-:W3:Y:S01]  /*56f0*/  LDS R0, [UR44+0x130] ;  /* 0x0001302cff007984 */ /* 0x000ee20008000800 */
[----:B------:R-:W-:Y:S01]  /*5700*/  IADD3 R166, PT, PT, -R174, RZ, RZ ;  /* 0x000000ffaea67210 */ /* 0x000fe20007ffe1ff */
[----:B------:R-:W-:Y:S01]  /*5710*/  IMAD.U32 R177, RZ, RZ, UR5 ;  /* 0x00000005ffb17e24 */ /* 0x000fe2000f8e00ff */
[----:B------:R-:W-:Y:S01]  /*5720*/  MOV R175, UR4 ;  /* 0x0000000400af7c02 */ /* 0x000fe20008000f00 */
[----:B------:R-:W-:Y:S01]  /*5730*/  IMAD.MOV R165, RZ, RZ, -R172 ;  /* 0x000000ffffa57224 */ /* 0x000fe200078e0aac */
[----:B------:R-:W4:Y:S01]  /*5740*/  LDCU UR58, c[0x0][0x370] ;  /* 0x00006e00ff3a77ac */ /* 0x000f220008000800 */
[----:B------:R-:W-:Y:S01]  /*5750*/  VIADD R173, R173, 0x200 ;  /* 0x00000200adad7836 */ /* 0x000fe20000000000 */
[----:B------:R-:W1:Y:S01]  /*5760*/  LDCU.64 UR62, c[0x0][0x348] ;  /* 0x00006900ff3e77ac */ /* 0x000e620008000a00 */
[----:B------:R-:W1:Y:S01]  /*5770*/  LDCU UR43, c[0x0][0xb0c] ;  /* 0x00016180ff2b77ac */ /* 0x000e620008000800 */
[----:B------:R-:W1:Y:S01]  /*5780*/  LDCU UR39, c[0x0][0xb30] ;  /* 0x00016600ff2777ac */ /* 0x000e620008000800 */
[----:B------:R-:W1:Y:S01]  /*5790*/  LDCU.64 UR56, c[0x0][0x888] ;  /* 0x00011100ff3877ac */ /* 0x000e620008000a00 */
[----:B------:R-:W1:Y:S01]  /*57a0*/  LDCU.64 UR40, c[0x0][0xb28] ;  /* 0x00016500ff2877ac */ /* 0x000e620008000a00 */
[----:B------:R-:W1:Y:S01]  /*57b0*/  LDCU.64 UR60, c[0x0][0x890] ;  /* 0x00011200ff3c77ac */ /* 0x000e620008000a00 */
[----:B------:R-:W1:Y:S01]  /*57c0*/  LDCU.128 UR52, c[0x0][0xb10] ;  /* 0x00016200ff3477ac */ /* 0x000e620008000c00 */
[----:B------:R-:W1:Y:S02]  /*57d0*/  LDCU UR47, c[0x0][0x374] ;  /* 0x00006e80ff2f77ac */ /* 0x000e640008000800 */
[----:B-1234-:R-:W-:-:S07]  /*57e0*/  IADD3 R69, PT, PT, R0, R69, RZ ;  /* 0x0000004500457210 */ /* 0x01efce0007ffe0ff */
.L_x_144:
[C---:B------:R-:W-:Y:S02]  /*57f0*/  LEA R3, R164.reuse, UR44, 0x3 ;  /* 0x0000002ca4037c11 */ /* 0x040fe4000f8e18ff */
[----:B------:R-:W-:Y:S02]  /*5800*/  SHF.L.U32 R0, R169, 0x1f, RZ ;  /* 0x0000001fa9007819 */ /* 0x000fe400000006ff */
[----:B------:R-:W-:Y:S02]  /*5810*/  LEA R5, R164, UR44, 0x4 ;  /* 0x0000002ca4057c11 */ /* 0x000fe4000f8e20ff */
[----:B-1----:R-:W1:Y:S02]  /*5820*/  SYNCS.PHASECHK.TRANS64.TRYWAIT P0, [R3+URZ+0xa0], R0 ;  /* 0x0000a000030075a7 */ /* 0x002e6400080011ff */
[----:B-1----:R-:W-:Y:S05]  /*5830*/  @!P0 BRA `(.L_x_100) ;  /* 0x0000007000248947 */ /* 0x002fea0003800000 */
.L_x_189:
        /* <DEDUP_REMOVED lines=11> */
[----:B------:R-:W-:Y:S01]  /*58f0*/  PLOP3.LUT P0, PT, PT, PT, UP1, 0x80, 0x8 ;  /* 0x000000000008781c */ /* 0x000fe20003f0f018 */
[----:B------:R-:W-:Y:S11]  /*5900*/  UP2UR UR46, UPR, URZ, 0x2 ;  /* 0x00000002ff2e7883 */ /* 0x000ff60008000000 */
[----:B------:R-:W-:Y:S01]  /*5910*/  @!UPT UIADD3 URZ, UPT, UPT, URZ, URZ, URZ ;  /* 0x000000fffffff290 */ /* 0x000fe2000fffe0ff */
[----:B-1----:R-:W-:Y:S02]  /*5920*/  @P0 SHF.R.U32.HI R0, RZ, 0x10, R5 ;  /* 0x00000010ff000819 */ /* 0x002fe40000011605 */
        /* <DEDUP_REMOVED lines=12> */
[----:B------:R-:W2:Y:S01]  /*59f0*/  LDCU UR12, c[0x0][0xb20] ;  /* 0x00016400ff0c77ac */ /* 0x000ea20008000800 */
[----:B------:R-:W-:Y:S02]  /*5a00*/  UIMAD.WIDE.U32 UR4, UR47, UR55, URZ ;  /* 0x000000372f0472a5 */ /* 0x000fe4000f8e00ff */
[----:B------:R-:W-:Y:S02]  /*5a10*/  UIMAD.WIDE.U32 UR6, UR58, UR52, URZ ;  /* 0x000000343a0672a5 */ /* 0x000fe4000f8e00ff */
[----:B------:R-:W-:Y:S02]  /*5a20*/  UISETP.NE.AND UP0, UPT, UR54, 0x1, UPT ;  /* 0x000000013600788c */ /* 0x000fe4000bf05270 */
[----:B------:R-:W-:Y:S02]  /*5a30*/  UIMAD.WIDE.U32 UR8, UR37, UR55, URZ ;  /* 0x00000037250872a5 */ /* 0x000fe4000f8e00ff */
[----:B------:R-:W-:Y:S02]  /*5a40*/  UIMAD.WIDE.U32 UR10, UR38, UR52, URZ ;  /* 0x00000034260a72a5 */ /* 0x000fe4000f8e00ff */
[----:B------:R-:W-:Y:S02]  /*5a50*/  UISETP.NE.AND UP1, UPT, UR43, 0x1, UPT ;  /* 0x000000012b00788c */ /* 0x000fe4000bf25270 */
[----:B------:R-:W-:Y:S01]  /*5a60*/  UISETP.NE.AND UP2, UPT, UR42, 0x1, UPT ;  /* 0x000000012a00788c */ /* 0x000fe2000bf45270 */
[----:B------:R-:W-:Y:S02]  /*5a70*/  UMOV UR4, UR5 ;  /* 0x0000000500047c82 */ /* 0x000fe40008000000 */
[----:B--2---:R-:W-:Y:S03]  /*5a80*/  USHF.R.U32.HI UR5, URZ, UR12, UR4 ;  /* 0x0000000cff057299 */ /* 0x004fe60008011604 */
[----:B------:R-:W-:Y:S02]  /*5a90*/  UMOV UR4, UR7 ;  /* 0x0000000700047c82 */ /* 0x000fe40008000000 */
[----:B------:R-:W-:Y:S02]  /*5aa0*/  USHF.R.U32.HI UR7, URZ, UR53, UR4 ;  /* 0x00000035ff077299 */ /* 0x000fe40008011604 */
[----:B------:R-:W-:Y:S02]  /*5ab0*/  USEL UR4, UR47, UR5, !UP0 ;  /* 0x000000052f047287 */ /* 0x000fe4000c000000 */
[----:B------:R-:W-:Y:S01]  /*5ac0*/  USEL UR7, UR58, UR7, !UP1 ;  /* 0x000000073a077287 */ /* 0x000fe2000c800000 */
[----:B------:R-:W-:Y:S01]  /*5ad0*/  UMOV UR5, UR9 ;  /* 0x0000000900057c82 */ /* 0x000fe20008000000 */
[----:B------:R-:W-:Y:S02]  /*5ae0*/  UIMAD.WIDE.U32 UR8, UR4, UR40, URZ ;  /* 0x00000028040872a5 */ /* 0x000fe4000f8e00ff */
[----:B------:R-:W-:Y:S03]  /*5af0*/  USHF.R.U32.HI UR6, URZ, UR12, UR5 ;  /* 0x0000000cff067299 */ /* 0x000fe60008011605 */
[----:B------:R-:W-:Y:S01]  /*5b00*/  UMOV UR5, UR11 ;  /* 0x0000000b00057c82 */ /* 0x000fe20008000000 */
[----:B------:R-:W-:Y:S02]  /*5b10*/  UIMAD.WIDE.U32 UR10, UR7, UR40, URZ ;  /* 0x00000028070a72a5 */ /* 0x000fe4000f8e00ff */
[----:B------:R-:W-:Y:S02]  /*5b20*/  USHF.R.U32.HI UR12, URZ, UR53, UR5 ;  /* 0x00000035ff0c7299 */ /* 0x000fe40008011605 */
[----:B------:R-:W-:Y:S01]  /*5b30*/  USEL UR6, UR37, UR6, !UP0 ;  /* 0x0000000625067287 */ /* 0x000fe2000c000000 */
[----:B------:R-:W-:Y:S02]  /*5b40*/  UMOV UR5, UR9 ;  /* 0x0000000900057c82 */ /* 0x000fe40008000000 */
[----:B------:R-:W-:Y:S01]  /*5b50*/  UMOV UR10, UR11 ;  /* 0x0000000b000a7c82 */ /* 0x000fe20008000000 */
[----:B------:R-:W-:Y:S02]  /*5b60*/  @UP2 USHF.R.U32.HI UR4, URZ, UR41, UR5 ;  /* 0x00000029ff042299 */ /* 0x000fe40008011605 */
[----:B------:R-:W-:Y:S02]  /*5b70*/  @UP2 USHF.R.U32.HI UR7, URZ, UR41, UR10 ;  /* 0x00000029ff072299 */ /* 0x000fe4000801160a */
[----:B------:R-:W-:Y:S02]  /*5b80*/  UIMAD UR4, UR42, UR4, URZ ;  /* 0x000000042a0472a4 */ /* 0x000fe4000f8e02ff */
[----:B------:R-:W-:Y:S02]  /*5b90*/  UIMAD.WIDE.U32 UR10, UR6, UR40, URZ ;  /* 0x00000028060a72a5 */ /* 0x000fe4000f8e00ff */
[----:B------:R-:W-:Y:S02]  /*5ba0*/  USEL UR5, UR38, UR12, !UP1 ;  /* 0x0000000c26057287 */ /* 0x000fe4000c800000 */
[----:B------:R-:W-:Y:S02]  /*5bb0*/  UIMAD UR8, UR42, UR7, URZ ;  /* 0x000000072a0872a4 */ /* 0x000fe4000f8e02ff */
[----:B------:R-:W-:Y:S03]  /*5bc0*/  UISETP.GE.AND UP0, UPT, UR6, UR4, UPT ;  /* 0x000000040600728c */ /* 0x000fe6000bf06270 */
[----:B------:R-:W-:Y:S01]  /*5bd0*/  UMOV UR4, UR11 ;  /* 0x0000000b00047c82 */ /* 0x000fe20008000000 */
[----:B------:R-:W-:Y:S02]  /*5be0*/  UISETP.GE.OR UP0, UPT, UR5, UR8, UP0 ;  /* 0x000000080500728c */ /* 0x000fe40008706670 */
[----:B------:R-:W-:Y:S02]  /*5bf0*/  USHF.R.U32.HI UR4, URZ, UR41, UR4 ;  /* 0x00000029ff047299 */ /* 0x000fe40008011604 */
[----:B------:R-:W-:Y:S02]  /*5c00*/  UIMAD.WIDE.U32 UR8, UR5, UR40, URZ ;  /* 0x00000028050872a5 */ /* 0x000fe4000f8e00ff */
[----:B------:R-:W-:Y:S02]  /*5c10*/  USEL UR11, UR6, UR4, !UP2 ;  /* 0x00000004060b7287 */ /* 0x000fe4000d000000 */
[----:B------:R-:W-:Y:S02]  /*5c20*/  UIADD3 UR8, UPT, UPT, -UR5, URZ, URZ ;  /* 0x000000ff05087290 */ /* 0x000fe4000fffe1ff */
[----:B------:R-:W-:Y:S01]  /*5c30*/  UIADD3 UR10, UPT, UPT, -UR11, URZ, URZ ;  /* 0x000000ff0b0a7290 */ /* 0x000fe2000fffe1ff */
[----:B------:R-:W-:Y:S01]  /*5c40*/  @!UP0 UMOV UR4, UR9 ;  /* 0x0000000900048c82 */ /* 0x000fe20008000000 */
[----:B------:R-:W-:Y:S02]  /*5c50*/  UIADD3 UR9, UPT, UPT, -UR6, URZ, URZ ;  /* 0x000000ff06097290 */ /* 0x000fe4000fffe1ff */
[----:B------:R-:W-:Y:S02]  /*5c60*/  @!UP0 USHF.R.U32.HI UR4, URZ, UR41, UR4 ;  /* 0x00000029ff048299 */ /* 0x000fe40008011604 */
[----:B------:R-:W-:Y:S02]  /*5c70*/  UIMAD UR10, UR42, UR10, UR6 ;  /* 0x0000000a2a0a72a4 */ /* 0x000fe4000f8e0206 */
[----:B------:R-:W-:Y:S04]  /*5c80*/  @!UP0 USEL UR4, UR5, UR4, !UP2 ;  /* 0x0000000405048287 */ /* 0x000fe8000d000000 */
[----:B------:R-:W-:Y:S02]  /*5c90*/  @!UP0 UIMAD UR10, UR7, UR10, UR4 ;  /* 0x0000000a070a82a4 */ /* 0x000fe4000f8e0204 */
[----:B------:R-:W-:Y:S02]  /*5ca0*/  @!UP0 UIADD3 UR11, UPT, UPT, UR11, -UR4, URZ ;  /* 0x800000040b0b8290 */ /* 0x000fe4000fffe0ff */
[----:B------:R-:W-:Y:S02]  /*5cb0*/  UIMAD UR7, UR43, UR8, UR38 ;  /* 0x000000082b0772a4 */ /* 0x000fe4000f8e0226 */
[----:B------:R-:W-:Y:S02]  /*5cc0*/  @!UP0 UIMAD UR6, UR11, UR42, UR5 ;  /* 0x0000002a0b0682a4 */ /* 0x000fe4000f8e0205 */
[----:B------:R-:W-:Y:S01]  /*5cd0*/  UIMAD UR4, UR54, UR9, UR37 ;  /* 0x00000009360472a4 */ /* 0x000fe2000f8e0225 */
[----:B------:R-:W-:Y:S02]  /*5ce0*/  @!UP0 UMOV UR5, UR10 ;  /* 0x0000000a00058c82 */ /* 0x000fe40008000000 */
[----:B------:R-:W-:Y:S02]  /*5cf0*/  UIMAD UR38, UR5, UR43, UR7 ;  /* 0x0000002b052672a4 */ /* 0x000fe4000f8e0207 */
[----:B------:R-:W-:Y:S11]  /*5d00*/  UIMAD UR37, UR6, UR54, UR4 ;  /* 0x00000036062572a4 */ /* 0x000ff6000f8e0204 */
[----:B------:R-:W-:Y:S01]  /*5d10*/  @!UPT UIADD3 URZ, UPT, UPT, URZ, URZ, URZ ;  /* 0x000000fffffff290 */ /* 0x000fe2000fffe0ff */
.L_x_101:
[----:B------:R-:W-:Y:S01]  /*5d20*/  UISETP.NE.AND UP0, UPT, UR39, 0x1, UPT ;  /* 0x000000012700788c */ /* 0x000fe2000bf05270 */
[----:B------:R-:W-:Y:S01]  /*5d30*/  R2UR UR11, R177 ;  /* 0x00000000b10b72ca */ /* 0x000fe200000e0000 */
[----:B------:R-:W-:Y:S01]  /*5d40*/  USHF.L.U32 UR50, UR30, 0x7, URZ ;  /* 0x000000071e327899 */ /* 0x000fe200080006ff */
[----:B------:R-:W-:Y:S01]  /*5d50*/  IADD3 R164, PT, PT, R164, 0x1, RZ ;  /* 0x00000001a4a47810 */ /* 0x000fe20007ffe0ff */
[----:B------:R-:W-:Y:S07]  /*5d60*/  USHF.L.U32 UR49, UR31, 0x8, URZ ;  /* 0x000000081f317899 */ /* 0x000fee00080006ff */
[----:B------:R-:W2:Y:S01]  /*5d70*/  @!UP0 LDCU.128 UR12, c[0x0][0xb10] ;  /* 0x00016200ff0c87ac */ /* 0x000ea20008000c00 */
[----:B------:R-:W3:Y:S01]  /*5d80*/  @!UP0 LDCU UR5, c[0x0][0xb0c] ;  /* 0x00016180ff0587ac */ /* 0x000ee20008000800 */
[----:B------:R-:W4:Y:S01]  /*5d90*/  @!UP0 LDCU UR10, c[0x0][0xb20] ;  /* 0x00016400ff0a87ac */ /* 0x000f220008000800 */
[----:B--2---:R-:W-:Y:S02]  /*5da0*/  UIMAD.WIDE.U32 UR8, UR38, UR12, URZ ;  /* 0x0000000c260872a5 */ /* 0x004fe4000f8e00ff */
[----:B------:R-:W-:Y:S02]  /*5db0*/  UIMAD.WIDE.U32 UR6, UR37, UR15, URZ ;  /* 0x0000000f250672a5 */ /* 0x000fe4000f8e00ff */
[----:B------:R-:W-:Y:S03]  /*5dc0*/  @!UP0 UISETP.NE.AND UP1, UPT, UR14, 0x1, UPT ;  /* 0x000000010e00888c */ /* 0x000fe6000bf25270 */
[----:B------:R-:W-:Y:S01]  /*5dd0*/  @!UP0 UMOV UR4, UR9 ;  /* 0x0000000900048c82 */ /* 0x000fe20008000000 */
[----:B---3--:R-:W-:Y:S02]  /*5de0*/  @!UP0 UISETP.NE.AND UP2, UPT, UR5, 0x1, UPT ;  /* 0x000000010500888c */ /* 0x008fe4000bf45270 */
[----:B------:R-:W-:Y:S01]  /*5df0*/  @!UP0 USHF.R.U32.HI UR4, URZ, UR13, UR4 ;  /* 0x0000000dff048299 */ /* 0x000fe20008011604 */
[----:B------:R-:W-:Y:S02]  /*5e00*/  @!UP0 UMOV UR6, UR7 ;  /* 0x0000000700068c82 */ /* 0x000fe40008000000 */
[----:B----4-:R-:W-:Y:S02]  /*5e10*/  @!UP0 USHF.R.U32.HI UR6, URZ, UR10, UR6 ;  /* 0x0000000aff068299 */ /* 0x010fe40008011606 */
[----:B------:R-:W-:Y:S02]  /*5e20*/  @!UP0 USEL UR7, UR38, UR4, !UP2 ;  /* 0x0000000426078287 */ /* 0x000fe4000d000000 */
[----:B------:R-:W-:Y:S04]  /*5e30*/  @!UP0 USEL UR6, UR37, UR6, !UP1 ;  /* 0x0000000625068287 */ /* 0x000fe8000c800000 */
[----:B------:R-:W-:Y:S02]  /*5e40*/  @!UP0 UIADD3 UR4, UPT, UPT, -UR7, UR6, URZ ;  /* 0x0000000607048290 */ /* 0x000fe4000fffe1ff */
[----:B------:R-:W-:Y:S02]  /*5e50*/  @!UP0 UIADD3 UR6, UPT, UPT, UR7, -UR6, URZ ;  /* 0x8000000607068290 */ /* 0x000fe4000fffe0ff */
[----:B------:R-:W-:Y:S02]  /*5e60*/  @!UP0 UIMAD UR38, UR4, UR5, UR38 ;  /* 0x00000005042682a4 */ /* 0x000fe4000f8e0226 */
[----:B------:R-:W-:Y:S02]  /*5e70*/  @!UP0 UIMAD UR37, UR6, UR14, UR37 ;  /* 0x0000000e062582a4 */ /* 0x000fe4000f8e0225 */
[----:B------:R-:W-:Y:S09]  /*5e80*/  ULOP3.LUT UP0, URZ, UR11, 0x1b0, URZ, 0xc0, !UPT ;  /* 0x000001b00bff7892 */ /* 0x000ff2000f80c0ff */
[----:B------:R-:W-:Y:S05]  /*5e90*/  BRA.U !UP0, `(.L_x_102) ;  /* 0x0000000108407547 */ /* 0x000fea000b800000 */
[----:B------:R-:W2:Y:S01]  /*5ea0*/  LDCU.64 UR8, c[0x4][0x88] ;  /* 0x01001100ff0877ac */ /* 0x000ea20008000a00 */
[----:B------:R-:W-:Y:S01]  /*5eb0*/  MOV R3, 0x0 ;  /* 0x0000000000037802 */ /* 0x000fe20000000f00 */
[----:B------:R-:W-:Y:S02]  /*5ec0*/  HFMA2 R12, -RZ, RZ, 0, 5.9604644775390625e-08 ;  /* 0x00000001ff0c7431 */ /* 0x000fe400000001ff */
[----:B------:R-:W-:Y:S02]  /*5ed0*/  IMAD.MOV.U32 R8, RZ, RZ, 0x70 ;  /* 0x00000070ff087424 */ /* 0x000fe400078e00ff */
[----:B------:R-:W-:Y:S01]  /*5ee0*/  IMAD.MOV.U32 R13, RZ, RZ, RZ ;  /* 0x000000ffff0d7224 */ /* 0x000fe200078e00ff */
[----:B------:R-:W3:Y:S01]  /*5ef0*/  LDCU.64 UR6, c[0x4][0x90] ;  /* 0x01001200ff0677ac */ /* 0x000ee20008000a00 */
[----:B------:R-:W4:Y:S01]  /*5f00*/  LDC.64 R2, c[0x4][R3] ;  /* 0x0100000003027b82 */ /* 0x000f220000000a00 */
[----:B------:R-:W1:Y:S01]  /*5f10*/  LDCU.64 UR4, c[0x4][0x8] ;  /* 0x01000100ff0477ac */ /* 0x000e620008000a00 */
[----:B--2---:R-:W-:Y:S01]  /*5f20*/  MOV R5, UR9 ;  /* 0x0000000900057c02 */ /* 0x004fe20008000f00 */
[----:B------:R-:W-:Y:S01]  /*5f30*/  IMAD.U32 R4, RZ, RZ, UR8 ;  /* 0x00000008ff047e24 */ /* 0x000fe2000f8e00ff */
[----:B---3--:R-:W-:Y:S01]  /*5f40*/  MOV R7, UR7 ;  /* 0x0000000700077c02 */ /* 0x008fe20008000f00 */
[----:B------:R-:W-:Y:S01]  /*5f50*/  IMAD.U32 R6, RZ, RZ, UR6 ;  /* 0x00000006ff067e24 */ /* 0x000fe2000f8e00ff */
[----:B-1----:R-:W-:Y:S01]  /*5f60*/  MOV R11, UR5 ;  /* 0x00000005000b7c02 */ /* 0x002fe20008000f00 */
[----:B------:R-:W-:Y:S02]  /*5f70*/  IMAD.U32 R10, RZ, RZ, UR4 ;  /* 0x00000004ff0a7e24 */ /* 0x000fe4000f8e00ff */
[----:B------:R-:W-:Y:S07]  /*5f80*/  LEPC R20, `(.L_x_102) ;  /* 0x000000001014794e */ /* 0x000fee0000000000 */
[----:B----45:R-:W-:Y:S05]  /*5f90*/  CALL.ABS.NOINC R2 ;  /* 0x0000000002007343 */ /* 0x030fea0003c00000 */
.L_x_102:
[----:B------:R-:W-:Y:S01]  /*5fa0*/  LOP3.LUT P0, RZ, R175, 0x1b0, RZ, 0xc0, !PT ;  /* 0x000001b0afff7812 */ /* 0x000fe2000780c0ff */
[----:B------:R-:W-:Y:S11]  /*5fb0*/  BSSY.RECONVERGENT B6, `(.L_x_103) ;  /* 0x0000013000067945 */ /* 0x000ff60003800200 */
[----:B------:R-:W-:Y:S01]  /*5fc0*/  @!UPT UIADD3 URZ, UPT, UPT, URZ, URZ, URZ ;  /* 0x000000fffffff290 */ /* 0x000fe2000fffe0ff */
[----:B------:R-:W-:Y:S05]  /*5fd0*/  @!P0 BRA `(.L_x_104) ;  /* 0x0000000000408947 */ /* 0x000fea0003800000 */
        /* <DEDUP_REMOVED lines=16> */
.L_x_104:
[----:B------:R-:W-:Y:S05]  /*60e0*/  BSYNC.RECONVERGENT B6 ;  /* 0x0000000000067941 */ /* 0x000fea0003800200 */
.L_x_103:
[----:B------:R-:W-:Y:S01]  /*60f0*/  R2UR UR4, R162 ;  /* 0x00000000a20472ca */ /* 0x000fe200000e0000 */
[----:B------:R-:W-:Y:S01]  /*6100*/  UISETP.NE.U32.AND UP0, UPT, UR60, URZ, UPT ;  /* 0x000000ff3c00728c */ /* 0x000fe2000bf05070 */
[----:B------:R-:W-:Y:S02]  /*6110*/  ISETP.NE.U32.AND P4, PT, R156, RZ, PT ;  /* 0x000000ff9c00720c */ /* 0x000fe40003f85070 */
[----:B------:R-:W-:Y:S01]  /*6120*/  ISETP.NE.U32.AND P2, PT, RZ, UR56, PT ;  /* 0x00000038ff007c0c */ /* 0x000fe2000bf45070 */
[----:B------:R-:W-:Y:S01]  /*6130*/  UISETP.NE.AND.EX UP1, UPT, UR61, URZ, UPT, UP0 ;  /* 0x000000ff3d00728c */ /* 0x000fe2000bf25300 */
[----:B------:R-:W-:Y:S01]  /*6140*/  ISETP.NE.AND.EX P4, PT, R157, RZ, PT, P4 ;  /* 0x000000ff9d00720c */ /* 0x000fe20003f85340 */
[----:B------:R-:W-:Y:S01]  /*6150*/  UPLOP3.LUT UP0, UPT, UPT, UPT, UPT, 0x40, 0x4 ;  /* 0x000000000004789c */ /* 0x000fe20003f0e870 */
[----:B------:R-:W-:Y:S05]  /*6160*/  ISETP.NE.AND.EX P2, PT, RZ, UR57, PT, P2 ;  /* 0x00000039ff007c0c */ /* 0x000fea000bf45320 */
[----:B------:R-:W-:Y:S06]  /*6170*/  UISETP.NE.AND UP2, UPT, UR4, URZ, UPT ;  /* 0x000000ff0400728c */ /* 0x000fec000bf45270 */
[----:B------:R-:W-:Y:S05]  /*6180*/  PLOP3.LUT P1, PT, PT, PT, UP2, 0x80, 0x8 ;  /* 0x000000000008781c */ /* 0x000fea0003f2f028 */
[----:B------:R-:W-:Y:S06]  /*6190*/  @UP2 UPLOP3.LUT UP0, UPT, UPT, UPT, UP1, 0x80, 0x8 ;  /* 0x000000000008289c */ /* 0x000fec0003f0f010 */
[----:B------:R-:W-:Y:S01]  /*61a0*/  PLOP3.LUT P0, PT, PT, PT, UP0, 0x80, 0x8 ;  /* 0x000000000008781c */ /* 0x000fe20003f0f008 */
[----:B------:R-:W-:Y:S01]  /*61b0*/  @!UPT UIADD3 URZ, UPT, UPT, URZ, URZ, URZ ;  /* 0x000000fffffff290 */ /* 0x000fe2000fffe0ff */
[----:B------:R-:W-:Y:S11]  /*61c0*/  BRA.U !UP1, `(.L_x_105) ;  /* 0x00000001093c7547 */ /* 0x000ff6000b800000 */
[----:B------:R-:W-:Y:S01]  /*61d0*/  UISETP.NE.U32.AND UP0, UPT, UR56, URZ, UPT ;  /* 0x000000ff3800728c */ /* 0x000fe2000bf05070 */
[----:B-1----:R-:W-:Y:S01]  /*61e0*/  HFMA2 R0, -RZ, RZ, 0, 5.9604644775390625e-08 ;  /* 0x00000001ff007431 */ /* 0x002fe200000001ff */
[----:B------:R-:W1:Y:S01]  /*61f0*/  LDCU.64 UR8, c[0x0][0x358] ;  /* 0x00006b00ff0877ac */ /* 0x000e620008000a00 */
[----:B------:R-:W-:Y:S01]  /*6200*/  IMAD.MOV.U32 R158, RZ, RZ, 0x1 ;  /* 0x00000001ff9e7424 */ /* 0x000fe200078e00ff */
[----:B------:R-:W-:Y:S06]  /*6210*/  UISETP.NE.AND.EX UP0, UPT, UR57, URZ, UPT, UP0 ;  /* 0x000000ff3900728c */ /* 0x000fec000bf05300 */
[----:B------:R-:W-:Y:S05]  /*6220*/  PLOP3.LUT P3, PT, PT, PT, UP0, 0x80, 0x8 ;  /* 0x000000000008781c */ /* 0x000fea0003f6f008 */
[----:B------:R-:W2:Y:S01]  /*6230*/  @UP0 LDCU.64 UR4, c[0x0][0x888] ;  /* 0x00011100ff0407ac */ /* 0x000ea20008000a00 */
[----:B------:R-:W-:Y:S07]  /*6240*/  @UP0 UIMAD UR6, UR36, UR60, URZ ;  /* 0x0000003c240602a4 */ /* 0x000fee000f8e02ff */
[----:B------:R-:W-:Y:S01]  /*6250*/  @!P3 PRMT R158, R0, 0x7610, R158 ;  /* 0x00007610009eb816 */ /* 0x000fe2000000009e */
[----:B--2---:R-:W-:Y:S06]  /*6260*/  @UP0 UIMAD.WIDE UR4, UR6, 0x4, UR4 ;  /* 0x00000004060408a5 */ /* 0x004fec000f8e0204 */
[----:B------:R-:W-:Y:S01]  /*6270*/  IMAD.U32 R2, RZ, RZ, UR4 ;  /* 0x00000004ff027e24 */ /* 0x000fe2000f8e00ff */
[----:B------:R-:W-:Y:S04]  /*6280*/  MOV R3, UR5 ;  /* 0x0000000500037c02 */ /* 0x000fe80008000f00 */
[----:B------:R-:W2:Y:S01]  /*6290*/  @!UP0 LDCU UR4, c[0x0][0x880] ;  /* 0x00011000ff0487ac */ /* 0x000ea20008000800 */
[----:B-1---5:R3:W5:Y:S02]  /*62a0*/  @P3 LDG.E R73, desc[UR8][R2.64] ;  /* 0x0000000802493981 */ /* 0x022764000c1e1900 */
[----:B--23--:R-:W-:Y:S02]  /*62b0*/  @!P3 IMAD.U32 R73, RZ, RZ, UR4 ;  /* 0x00000004ff49be24 */ /* 0x00cfe4000f8e00ff */
.L_x_105:
[----:B------:R-:W-:Y:S05]  /*62c0*/  @!P4 BRA `(.L_x_106) ;  /* 0x000000000024c947 */ /* 0x000fea0003800000 */
[----:B------:R-:W-:Y:S01]  /*62d0*/  ISETP.NE.U32.AND P3, PT, R138, RZ, PT ;  /* 0x000000ff8a00720c */ /* 0x000fe20003f65070 */
[----:B------:R-:W2:Y:S03]  /*62e0*/  LDCU.64 UR4, c[0x0][0x358] ;  /* 0x00006b00ff0477ac */ /* 0x000ea60008000a00 */
[----:B------:R-:W-:Y:S11]  /*62f0*/  ISETP.NE.AND.EX P3, PT, R139, RZ, PT, P3 ;  /* 0x000000ff8b00720c */ /* 0x000ff60003f65330 */
[----:B------:R-:W-:Y:S02]  /*6300*/  @!UPT UIADD3 URZ, UPT, UPT, URZ, URZ, URZ ;  /* 0x000000fffffff290 */ /* 0x000fe4000fffe0ff */
[----:B------:R-:W3:Y:S01]  /*6310*/  @P3 LDC.64 R2, c[0x0][0x8a8] ;  /* 0x00022a00ff023b82 */ /* 0x000ee20000000a00 */
[----:B-1----:R-:W-:Y:S04]  /*6320*/  @P3 IMAD R0, R156, UR36, RZ ;  /* 0x000000249c003c24 */ /* 0x002fe8000f8e02ff */
[----:B---3--:R-:W-:Y:S05]  /*6330*/  @P3 IMAD.WIDE R2, R0, 0x4, R2 ;  /* 0x0000000400023825 */ /* 0x008fea00078e0202 */
[----:B--2--5:R2:W5:Y:S02]  /*6340*/  @P3 LDG.E R70, desc[UR4][R2.64] ;  /* 0x0000000402463981 */ /* 0x024564000c1e1900 */
[----:B--2---:R-:W3:Y:S02]  /*6350*/  @!P3 LDC R70, c[0x0][0x8a0] ;  /* 0x00022800ff46bb82 */ /* 0x004ee40000000800 */
.L_x_106:
[----:B-----5:R-:W-:Y:S01]  /*6360*/  FSETP.NEU.AND P4, PT, R73, RZ, PT ;  /* 0x000000ff4900720b */ /* 0x020fe20003f8d000 */
[----:B------:R-:W-:Y:S01]  /*6370*/  BSSY B1, `(.L_x_107) ;  /* 0x0000047000017945 */ /* 0x000fe20003800000 */
[----:B------:R-:W-:Y:S01]  /*6380*/  SEL R5, RZ, 0xffffffff, P2 ;  /* 0xffffffffff057807 */ /* 0x000fe20001000000 */
[----:B------:R-:W-:Y:S01]  /*6390*/  IMAD.MOV.U32 R181, RZ, RZ, 0x1 ;  /* 0x00000001ffb57424 */ /* 0x000fe200078e00ff */
[----:B------:R-:W-:Y:S01]  /*63a0*/  LOP3.LUT P3, RZ, R158, 0xff, RZ, 0xc0, !PT ;  /* 0x000000ff9eff7812 */ /* 0x000fe2000786c0ff */
[----:B------:R-:W-:Y:S01]  /*63b0*/  IMAD R71, R68, 0x100, R69 ;  /* 0x0000010044477824 */ /* 0x000fe200078e0245 */
[----:B-1----:R-:W-:Y:S02]  /*63c0*/  @P1 SEL R0, RZ, 0xffffffff, P4 ;  /* 0xffffffffff001807 */ /* 0x002fe40002000000 */
[----:B------:R-:W-:Y:S02]  /*63d0*/  CS2R R154, SRZ ;  /* 0x00000000009a7805 */ /* 0x000fe4000001ff00 */
[----:B------:R-:W-:Y:S02]  /*63e0*/  LEA R3, R168, UR44, 0x3 ;  /* 0x0000002ca8037c11 */ /* 0x000fe4000f8e18ff */
[----:B------:R-:W-:Y:S02]  /*63f0*/  CS2R R152, SRZ ;  /* 0x0000000000987805 */ /* 0x000fe4000001ff00 */
[----:B------:R-:W-:Y:S02]  /*6400*/  @P0 SEL R0, R5, R0, !P3 ;  /* 0x0000000005000207 */ /* 0x000fe40005800000 */
[----:B------:R-:W-:Y:S02]  /*6410*/  CS2R R150, SRZ ;  /* 0x0000000000967805 */ /* 0x000fe4000001ff00 */
[----:B------:R-:W-:Y:S02]  /*6420*/  LEA R163, R68, UR44, 0x3 ;  /* 0x0000002c44a37c11 */ /* 0x000fe4000f8e18ff */
[----:B------:R-:W-:Y:S02]  /*6430*/  CS2R R148, SRZ ;  /* 0x0000000000947805 */ /* 0x000fe4000001ff00 */
[----:B------:R-:W-:Y:S02]  /*6440*/  @P1 LOP3.LUT R0, R0, 0x1, RZ, 0xc0, !PT ;  /* 0x0000000100001812 */ /* 0x000fe400078ec0ff */
[----:B------:R-:W-:Y:S02]  /*6450*/  CS2R R146, SRZ ;  /* 0x0000000000927805 */ /* 0x000fe4000001ff00 */
[----:B------:R-:W-:Y:S02]  /*6460*/  SHF.L.U32 R2, R170, 0x1f, RZ ;  /* 0x0000001faa027819 */ /* 0x000fe400000006ff */
[----:B------:R-:W-:Y:S02]  /*6470*/  CS2R R144, SRZ ;  /* 0x0000000000907805 */ /* 0x000fe4000001ff00 */
[----:B------:R-:W-:Y:S02]  /*6480*/  ISETP.NE.U32.OR P6, PT, R0, 0x1, !P1 ;  /* 0x000000010000780c */ /* 0x000fe40004fc5470 */
[----:B------:R-:W-:Y:S02]  /*6490*/  CS2R R142, SRZ ;  /* 0x00000000008e7805 */ /* 0x000fe4000001ff00 */
[----:B------:R-:W-:Y:S02]  /*64a0*/  PLOP3.LUT P2, PT, PT, PT, UP1, 0x80, 0x8 ;  /* 0x000000000008781c */ /* 0x000fe40003f4f018 */
[----:B------:R-:W-:Y:S02]  /*64b0*/  CS2R R140, SRZ ;  /* 0x00000000008c7805 */ /* 0x000fe4000001ff00 */
[----:B------:R-:W-:Y:S02]  /*64c0*/  SEL R0, RZ, 0xffffffff, P4 ;  /* 0xffffffffff007807 */ /* 0x000fe40002000000 */
[----:B------:R-:W-:Y:S03]  /*64d0*/  P2R R189, PR, RZ, 0x40 ;  /* 0x00000040ffbd7803 */ /* 0x000fe60000000000 */
[----:B------:R-:W-:Y:S04]  /*64e0*/  @P6 SHF.L.U32 R4, R167, 0x1f, RZ ;  /* 0x0000001fa7046819 */ /* 0x000fe800000006ff */
[----:B------:R-:W-:Y:S01]  /*64f0*/  @P2 SEL R0, R5, R0, !P3 ;  /* 0x0000000005002207 */ /* 0x000fe20005800000 */
[----:B------:R-:W1:Y:S03]  /*6500*/  @P6 SYNCS.PHASECHK.TRANS64.TRYWAIT P1, [R3+URZ+0x50], R4 ;  /* 0x00005004030065a7 */ /* 0x000e6600080211ff */
[----:B------:R-:W-:Y:S04]  /*6510*/  LOP3.LUT R0, R0, 0x1, RZ, 0xc0, !PT ;  /* 0x0000000100007812 */ /* 0x000fe800078ec0ff */
[----:B------:R-:W-:Y:S04]  /*6520*/  ISETP.NE.U32.AND P5, PT, R0, 0x1, PT ;  /* 0x000000010000780c */ /* 0x000fe80003fa5070 */
[----:B------:R-:W-:Y:S01]  /*6530*/  P2R R182, PR, RZ, 0x20 ;  /* 0x00000020ffb67803 */ /* 0x000fe20000000000 */
[----:B------:R2:W4:Y:S01]  /*6540*/  SYNCS.PHASECHK.TRANS64.TRYWAIT P0, [R163+URZ+0xc0], R2 ;  /* 0x0000c002a30075a7 */ /* 0x00052200080011ff */
[----:B-1----:R-:W-:Y:S01]  /*6550*/  @P6 SEL R181, RZ, 0x1, !P1 ;  /* 0x00000001ffb56807 */ /* 0x002fe20004800000 */
[----:B--2---:R-:W-:Y:S06]  /*6560*/  @!P6 BRA `(.L_x_108) ;  /* 0x00000000009ce947 */ /* 0x004fec0003800000 */
[----:B------:R-:W-:Y:S01]  /*6570*/  @P5 IMAD R7, R168, 0x2000, R173 ;  /* 0x00002000a8075824 */ /* 0x000fe200078e02ad */
[----:B------:R-:W-:Y:S01]  /*6580*/  ISETP.NE.AND P1, PT, R181, RZ, PT ;  /* 0x000000ffb500720c */ /* 0x000fe20003f25270 */
[----:B------:R-:W-:Y:S01]  /*6590*/  BSSY B0, `(.L_x_109) ;  /* 0x0000010000007945 */ /* 0x000fe20003800000 */
[----:B------:R-:W-:Y:S01]  /*65a0*/  CS2R R142, SRZ ;  /* 0x00000000008e7805 */ /* 0x000fe2000001ff00 */
[--C-:B------:R-:W-:Y:S01]  /*65b0*/  @P5 IMAD R6, R174, -0x10, R7.reuse ;  /* 0xfffffff0ae065824 */ /* 0x100fe200078e0207 */
[----:B------:R-:W-:Y:S01]  /*65c0*/  CS2R R140, SRZ ;  /* 0x00000000008c7805 */ /* 0x000fe2000001ff00 */
[----:B------:R-:W-:Y:S01]  /*65d0*/  @P5 IMAD R5, R172, -0x10, R7 ;  /* 0xfffffff0ac055824 */ /* 0x000fe200078e0207 */
[----:B------:R-:W-:Y:S01]  /*65e0*/  CS2R R150, SRZ ;  /* 0x0000000000967805 */ /* 0x000fe2000001ff00 */
[----:B------:R-:W-:Y:S01]  /*65f0*/  @P5 IMAD R4, R171, 0x10, R6 ;  /* 0x00000010ab045824 */ /* 0x000fe200078e0206 */
[----:B------:R-:W-:Y:S02]  /*6600*/  CS2R R148, SRZ ;  /* 0x0000000000947805 */ /* 0x000fe4000001ff00 */
[----:B------:R-:W-:Y:S02]  /*6610*/  CS2R R146, SRZ ;  /* 0x0000000000927805 */ /* 0x000fe4000001ff00 */
[----:B------:R-:W-:Y:S02]  /*6620*/  CS2R R144, SRZ ;  /* 0x0000000000907805 */ /* 0x000fe4000001ff00 */
[----:B------:R-:W-:Y:S02]  /*6630*/  CS2R R154, SRZ ;  /* 0x00000000009a7805 */ /* 0x000fe4000001ff00 */
[----:B------:R-:W-:Y:S01]  /*6640*/  CS2R R152, SRZ ;  /* 0x0000000000987805 */ /* 0x000fe2000001ff00 */
[----:B------:R-:W-:Y:S06]  /*6650*/  @P1 BRA `(.L_x_110) ;  /* 0x00000000000c1947 */ /* 0x000fec0003800000 */
[----:B------:R-:W-:Y:S04]  /*6660*/  SHF.L.U32 R0, R167, 0x1f, RZ ;  /* 0x0000001fa7007819 */ /* 0x000fe800000006ff */
[----:B------:R-:W1:Y:S02]  /*6670*/  SYNCS.PHASECHK.TRANS64.TRYWAIT P1, [R3+URZ+0x50], R0 ;  /* 0x00005000030075a7 */ /* 0x000e6400080211ff */
[----:B-1----:R-:W-:Y:S05]  /*6680*/  @!P1 BRA `(.L_x_111) ;  /* 0x0000006000a49947 */ /* 0x002fea0003800000 */
.L_x_110:
[----:B------:R-:W-:Y:S05]  /*6690*/  BSYNC B0 ;  /* 0x0000000000007941 */ /* 0x000fea0003800000 */
.L_x_109:
[----:B------:R-:W-:Y:S01]  /*66a0*/  ISETP.NE.AND P1, PT, R182, RZ, PT ;  /* 0x000000ffb600720c */ /* 0x000fe20003f25270 */
[----:B-1----:R-:W-:Y:S02]  /*66b0*/  VIADD R3, R3, 0x70 ;  /* 0x0000007003037836 */ /* 0x002fe40000000000 */
[----:B------:R-:W-:Y:S02]  /*66c0*/  IMAD.U32 R0, RZ, RZ, UR45 ;  /* 0x0000002dff007e24 */ /* 0x000fe4000f8e00ff */
[----:B------:R-:W-:Y:S03]  /*66d0*/  VIADD R168, R168, 0x1 ;  /* 0x00000001a8a87836 */ /* 0x000fe60000000000 */
[----:B------:R-:W-:Y:S05]  /*66e0*/  PRMT R0, R0, 0x654, R3 ;  /* 0x0000065400007816 */ /* 0x000fea0000000003 */
[----:B------:R1:W2:Y:S04]  /*66f0*/  @P1 LDS.128 R140, [R7] ;  /* 0x00000000078c1984 */ /* 0x0002a80000000c00 */
[----:B------:R1:W1:Y:S04]  /*6700*/  @P1 LDS.128 R148, [R5+0x20] ;  /* 0x0000200005941984 */ /* 0x0002680000000c00 */
[----:B------:R1:W1:Y:S04]  /*6710*/  @P1 LDS.128 R144, [R6+0x10] ;  /* 0x0000100006901984 */ /* 0x0002680000000c00 */
[----:B------:R1:W1:Y:S01]  /*6720*/  @P1 LDS.128 R152, [R4+0x10] ;  /* 0x0000100004981984 */ /* 0x0002620000000c00 */
[C---:B------:R-:W-:Y:S01]  /*6730*/  ISETP.NE.AND P1, PT, R168.reuse, 0x4, PT ;  /* 0x00000004a800780c */ /* 0x040fe20003f25270 */
[----:B------:R-:W-:Y:S01]  /*6740*/  @!PT LDS RZ, [RZ] ;  /* 0x00000000fffff984 */ /* 0x000fe20000000800 */
[----:B------:R-:W-:Y:S01]  /*6750*/  @!PT LDS RZ, [RZ] ;  /* 0x00000000fffff984 */ /* 0x000fe20000000800 */
[----:B------:R-:W-:Y:S01]  /*6760*/  @!PT LDS RZ, [RZ] ;  /* 0x00000000fffff984 */ /* 0x000fe20000000800 */
[----:B------:R-:W-:Y:S01]  /*6770*/  @!PT LDS RZ, [RZ] ;  /* 0x00000000fffff984 */ /* 0x000fe20000000800 */
[----:B------:R5:W-:Y:S06]  /*6780*/  MEMBAR.ALL.CTA ;  /* 0x0000000000007992 */ /* 0x000bec0000008000 */
[----:B-----5:R-:W5:Y:S01]  /*6790*/  FENCE.VIEW.ASYNC.S ;  /* 0x00000000000073c6 */ /* 0x020f620000000000 */
[----:B------:R-:W-:Y:S01]  /*67a0*/  SEL R168, R168, RZ, P1 ;  /* 0x000000ffa8a87207 */ /* 0x000fe20000800000 */
[----:B-----5:R5:W-:Y:S02]  /*67b0*/  SYNCS.ARRIVE.TRANS64.RED.A1T0 RZ, [R0+URZ], RZ ;  /* 0x000000ff00ff79a7 */ /* 0x020be400081004ff */
[----:B-----5:R-:W-:Y:S04]  /*67c0*/  SEL R0, RZ, 0x1, P1 ;  /* 0x00000001ff007807 */ /* 0x020fe80000800000 */
[----:B--2---:R-:W-:Y:S02]  /*67d0*/  LOP3.LUT R167, R167, R0, RZ, 0x3c, !PT ;  /* 0x00000000a7a77212 */ /* 0x004fe400078e3cff */
.L_x_108:
[----:B------:R-:W-:Y:S05]  /*67e0*/  BSYNC B1 ;  /* 0x0000000000017941 */ /* 0x000fea0003800000 */
.L_x_107:
[----:B------:R-:W-:Y:S04]  /*67f0*/  SHF.R.U32.HI R0, RZ, 0x15, R71 ;  /* 0x00000015ff007819 */ /* 0x000fe80000011647 */
[----:B------:R-:W-:Y:S01]  /*6800*/  LOP3.LUT P1, RZ, R0, 0x3, R159, 0x48, !PT ;  /* 0x0000000300ff7812 */ /* 0x000fe2000782489f */
[----:B------:R-:W-:Y:S01]  /*6810*/  @!UPT UIADD3 URZ, UPT, UPT, URZ, URZ, URZ ;  /* 0x000000fffffff290 */ /* 0x000fe2000fffe0ff */
[----:B----4-:R-:W-:Y:S11]  /*6820*/  @P0 BRA `(.L_x_112) ;  /* 0x0000000000080947 */ /* 0x010ff60003800000 */
[----:B------:R-:W2:Y:S02]  /*6830*/  SYNCS.PHASECHK.TRANS64.TRYWAIT P0, [R163+URZ+0xc0], R2 ;  /* 0x0000c002a30075a7 */ /* 0x000ea400080011ff */
[----:B--2---:R-:W-:Y:S05]  /*6840*/  @!P0 BRA `(.L_x_113) ;  /* 0x0000006000488947 */ /* 0x004fea0003800000 */
.L_x_112:
[----:B------:R-:W-:Y:S04]  /*6850*/  BSSY.RECONVERGENT B6, `(.L_x_114) ;  /* 0x0000012000067945 */ /* 0x000fe80003800200 */
[----:B------:R-:W-:Y:S05]  /*6860*/  @!P1 BRA `(.L_x_115) ;  /* 0x0000000000409947 */ /* 0x000fea0003800000 */
[----:B------:R-:W1:Y:S01]  /*6870*/  LDCU.64 UR8, c[0x4][0x78] ;  /* 0x01000f00ff0877ac */ /* 0x000e620008000a00 */
[----:B------:R-:W-:Y:S01]  /*6880*/  MOV R3, 0x0 ;  /* 0x0000000000037802 */ /* 0x000fe20000000f00 */
[----:B------:R-:W-:Y:S02]  /*6890*/  HFMA2 R12, -RZ, RZ, 0, 5.9604644775390625e-08 ;  /* 0x00000001ff0c7431 */ /* 0x000fe400000001ff */
[----:B------:R-:W-:Y:S02]  /*68a0*/  IMAD.MOV.U32 R8, RZ, RZ, 0x192 ;  /* 0x00000192ff087424 */ /* 0x000fe400078e00ff */
[----:B------:R-:W-:Y:S01]  /*68b0*/  IMAD.MOV.U32 R13, RZ, RZ, RZ ;  /* 0x000000ffff0d7224 */ /* 0x000fe200078e00ff */
[----:B------:R-:W4:Y:S01]  /*68c0*/  LDCU.64 UR6, c[0x4][0x80] ;  /* 0x01001000ff0677ac */ /* 0x000f220008000a00 */
[----:B--2---:R-:W2:Y:S01]  /*68d0*/  LDC.64 R2, c[0x4][R3] ;  /* 0x0100000003027b82 */ /* 0x004ea20000000a00 */
[----:B------:R-:W5:Y:S01]  /*68e0*/  LDCU.64 UR4, c[0x4][0x18] ;  /* 0x01000300ff0477ac */ /* 0x000f620008000a00 */
[----:B-1----:R-:W-:Y:S01]  /*68f0*/  MOV R5, UR9 ;  /* 0x0000000900057c02 */ /* 0x002fe20008000f00 */
[----:B------:R-:W-:Y:S01]  /*6900*/  IMAD.U32 R4, RZ, RZ, UR8 ;  /* 0x00000008ff047e24 */ /* 0x000fe2000f8e00ff */
[----:B----4-:R-:W-:Y:S01]  /*6910*/  MOV R7, UR7 ;  /* 0x0000000700077c02 */ /* 0x010fe20008000f00 */
[----:B------:R-:W-:Y:S01]  /*6920*/  IMAD.U32 R6, RZ, RZ, UR6 ;  /* 0x00000006ff067e24 */ /* 0x000fe2000f8e00ff */
[----:B-----5:R-:W-:Y:S01]  /*6930*/  MOV R11, UR5 ;  /* 0x00000005000b7c02 */ /* 0x020fe20008000f00 */
[----:B------:R-:W-:Y:S02]  /*6940*/  IMAD.U32 R10, RZ, RZ, UR4 ;  /* 0x00000004ff0a7e24 */ /* 0x000fe4000f8e00ff */
[----:B------:R-:W-:Y:S07]  /*6950*/  LEPC R20, `(.L_x_115) ;  /* 0x000000001014794e */ /* 0x000fee0000000000 */
[----:B--23--:R-:W-:Y:S05]  /*6960*/  CALL.ABS.NOINC R2 ;  /* 0x0000000002007343 */ /* 0x00cfea0003c00000 */
.L_x_115:
[----:B------:R-:W-:Y:S05]  /*6970*/  BSYNC.RECONVERGENT B6 ;  /* 0x0000000000067941 */ /* 0x000fea0003800200 */
.L_x_114:
[-C--:B------:R-:W-:Y:S01]  /*6980*/  F2FP.F16.E5M2.UNPACK_B R74, R140.reuse ;  /* 0x0000008cff4a723e */ /* 0x080fe200020004ff */
[----:B------:R-:W-:Y:S05]  /*6990*/  WARPSYNC.ALL ;  /* 0x0000000000007948 */ /* 0x000fea0003800000 */
[----:B------:R-:W-:Y:S01]  /*69a0*/  R2UR UR4, R71 ;  /* 0x00000000470472ca */ /* 0x000fe200000e0000 */
[--C-:B------:R-:W-:Y:S01]  /*69b0*/  HADD2.F32 R72, -RZ, R74.reuse.H0_H0 ;  /* 0x2000004aff487230 */ /* 0x100fe20000004100 */
[----:B------:R-:W-:Y:S01]  /*69c0*/  F2FP.F16.E5M2.UNPACK_B R76, R140.H1 ;  /* 0x0000008cff4c723e */ /* 0x000fe200030004ff */
[----:B------:R-:W-:Y:S01]  /*69d0*/  HADD2.F32 R75, -RZ, R74.H1_H1 ;  /* 0x3000004aff4b7230 */ /* 0x000fe20000004100 */
[-C--:B------:R-:W-:Y:S01]  /*69e0*/  F2FP.F16.E5M2.UNPACK_B R78, R141.reuse ;  /* 0x0000008dff4e723e */ /* 0x080fe200020004ff */
[----:B------:R-:W-:Y:S01]  /*69f0*/  BSSY.RECONVERGENT B0, `(.L_x_116) ;  /* 0x000011d000007945 */ /* 0x000fe20003800200 */
[----:B------:R-:W-:Y:S01]  /*6a00*/  F2FP.F16.E5M2.UNPACK_B R80, R141.H1 ;  /* 0x0000008dff50723e */ /* 0x000fe200030004ff */
[----:B------:R-:W-:Y:S01]  /*6a10*/  HADD2.F32 R74, -RZ, R76.H0_H0 ;  /* 0x2000004cff4a7230 */ /* 0x000fe20000004100 */
[-C--:B------:R-:W-:Y:S01]  /*6a20*/  F2FP.F16.E5M2.UNPACK_B R82, R142.reuse ;  /* 0x0000008eff52723e */ /* 0x080fe200020004ff */
[--C-:B------:R-:W-:Y:S01]  /*6a30*/  HADD2.F32 R77, -RZ, R78.reuse.H0_H0 ;  /* 0x2000004eff4d7230 */ /* 0x100fe20000004100 */
[----:B------:R-:W-:Y:S01]  /*6a40*/  F2FP.F16.E5M2.UNPACK_B R84, R142.H1 ;  /* 0x0000008eff54723e */ /* 0x000fe200030004ff */
[----:B------:R-:W-:Y:S01]  /*6a50*/  HADD2.F32 R78, -RZ, R78.H1_H1 ;  /* 0x3000004eff4e7230 */ /* 0x000fe20000004100 */
[-C--:B------:R-:W-:Y:S01]  /*6a60*/  F2FP.F16.E5M2.UNPACK_B R86, R143.reuse ;  /* 0x0000008fff56723e */ /* 0x080fe200020004ff */
[----:B-1----:R-:W3:Y:S01]  /*6a70*/  LDTM.x64 R4, tmem[UR4] ;  /* 0x00000004000479ee */ /* 0x002ee20008340000 */
[----:B------:R-:W-:Y:S01]  /*6a80*/  F2FP.F16.E5M2.UNPACK_B R88, R143.H1 ;  /* 0x0000008fff58723e */ /* 0x000fe200030004ff */
[----:B------:R-:W-:Y:S01]  /*6a90*/  HADD2.F32 R76, -RZ, R76.H1_H1 ;  /* 0x3000004cff4c7230 */ /* 0x000fe20000004100 */
[-C--:B------:R-:W-:Y:S01]  /*6aa0*/  F2FP.F16.E5M2.UNPACK_B R90, R144.reuse ;  /* 0x00000090ff5a723e */ /* 0x080fe200020004ff */
[----:B------:R-:W-:Y:S01]  /*6ab0*/  HADD2.F32 R79, -RZ, R80.H0_H0 ;  /* 0x20000050ff4f7230 */ /* 0x000fe20000004100 */
[----:B------:R-:W-:Y:S01]  /*6ac0*/  F2FP.F16.E5M2.UNPACK_B R92, R144.H1 ;  /* 0x00000090ff5c723e */ /* 0x000fe200030004ff */
[--C-:B------:R-:W-:Y:S01]  /*6ad0*/  HADD2.F32 R81, -RZ, R82.reuse.H0_H0 ;  /* 0x20000052ff517230 */ /* 0x100fe20000004100 */
[----:B------:R-:W-:Y:S01]  /*6ae0*/  SHF.L.U32 R188, R166, 0x4, RZ ;  /* 0x00000004a6bc7819 */ /* 0x000fe200000006ff */
[----:B------:R-:W-:Y:S01]  /*6af0*/  HADD2.F32 R82, -RZ, R82.H1_H1 ;  /* 0x30000052ff527230 */ /* 0x000fe20000004100 */
[----:B------:R-:W-:Y:S01]  /*6b00*/  SHF.L.U32 R190, R165, 0x4, RZ ;  /* 0x00000004a5be7819 */ /* 0x000fe200000006ff */
[--C-:B------:R-:W-:Y:S01]  /*6b10*/  HADD2.F32 R85, -RZ, R86.reuse.H0_H0 ;  /* 0x20000056ff557230 */ /* 0x100fe20000004100 */
[C---:B------:R-:W-:Y:S01]  /*6b20*/  IADD3 R178, PT, PT, R173.reuse, R188, RZ ;  /* 0x000000bcadb27210 */ /* 0x040fe20007ffe0ff */
[----:B------:R-:W-:Y:S01]  /*6b30*/  HADD2.F32 R86, -RZ, R86.H1_H1 ;  /* 0x30000056ff567230 */ /* 0x000fe20000004100 */
[----:B------:R-:W-:Y:S01]  /*6b40*/  IADD3 R180, PT, PT, R173, R190, RZ ;  /* 0x000000beadb47210 */ /* 0x000fe20007ffe0ff */
[--C-:B------:R-:W-:Y:S01]  /*6b50*/  HADD2.F32 R89, -RZ, R90.reuse.H0_H0 ;  /* 0x2000005aff597230 */ /* 0x100fe20000004100 */
[----:B------:R-:W-:Y:S01]  /*6b60*/  SHF.L.U32 R183, R171, 0x4, RZ ;  /* 0x00000004abb77819 */ /* 0x000fe200000006ff */
[----:B------:R-:W-:Y:S01]  /*6b70*/  HADD2.F32 R90, -RZ, R90.H1_H1 ;  /* 0x3000005aff5a7230 */ /* 0x000fe20000004100 */
[----:B------:R-:W-:Y:S01]  /*6b80*/  F2FP.F16.E5M2.UNPACK_B R94, R145 ;  /* 0x00000091ff5e723e */ /* 0x000fe200020004ff */
[----:B------:R-:W-:Y:S01]  /*6b90*/  HADD2.F32 R80, -RZ, R80.H1_H1 ;  /* 0x30000050ff507230 */ /* 0x000fe20000004100 */
[----:B------:R-:W-:Y:S01]  /*6ba0*/  F2FP.F16.E5M2.UNPACK_B R98, R146 ;  /* 0x00000092ff62723e */ /* 0x000fe200020004ff */
[----:B------:R-:W-:Y:S01]  /*6bb0*/  HADD2.F32 R83, -RZ, R84.H0_H0 ;  /* 0x20000054ff537230 */ /* 0x000fe20000004100 */
[----:B------:R-:W-:Y:S01]  /*6bc0*/  F2FP.F16.E5M2.UNPACK_B R102, R147 ;  /* 0x00000093ff66723e */ /* 0x000fe200020004ff */
[--C-:B------:R-:W-:Y:S01]  /*6bd0*/  HADD2.F32 R93, -RZ, R94.reuse.H0_H0 ;  /* 0x2000005eff5d7230 */ /* 0x100fe20000004100 */
[----:B------:R-:W-:Y:S01]  /*6be0*/  F2FP.F16.E5M2.UNPACK_B R106, R148 ;  /* 0x00000094ff6a723e */ /* 0x000fe200020004ff */
[C---:B---3--:R-:W-:Y:S01]  /*6bf0*/  FMUL R0, R70.reuse, R4 ;  /* 0x0000000446007220 */ /* 0x048fe20000400000 */
[C---:B--2---:R-:W-:Y:S01]  /*6c00*/  FMUL R2, R70.reuse, R5 ;  /* 0x0000000546027220 */ /* 0x044fe20000400000 */
[C---:B------:R-:W-:Y:S01]  /*6c10*/  FMUL R4, R70.reuse, R8 ;  /* 0x0000000846047220 */ /* 0x040fe20000400000 */
[C---:B------:R-:W-:Y:S01]  /*6c20*/  FMUL R5, R70.reuse, R9 ;  /* 0x0000000946057220 */ /* 0x040fe20000400000 */
[C---:B------:R-:W-:Y:S01]  /*6c30*/  FFMA R0, R73.reuse, R72, R0 ;  /* 0x0000004849007223 */ /* 0x040fe20000000000 */
[C---:B------:R-:W-:Y:S01]  /*6c40*/  FFMA R2, R73.reuse, R75, R2 ;  /* 0x0000004b49027223 */ /* 0x040fe20000000002 */
[C---:B------:R-:W-:Y:S01]  /*6c50*/  FMUL R8, R70.reuse, R12 ;  /* 0x0000000c46087220 */ /* 0x040fe20000400000 */
[C---:B------:R-:W-:Y:S01]  /*6c60*/  FMUL R9, R70.reuse, R13 ;  /* 0x0000000d46097220 */ /* 0x040fe20000400000 */
[C---:B------:R-:W-:Y:S01]  /*6c70*/  FMUL R12, R70.reuse, R16 ;  /* 0x00000010460c7220 */ /* 0x040fe20000400000 */
[C---:B------:R-:W-:Y:S01]  /*6c80*/  FMUL R13, R70.reuse, R17 ;  /* 0x00000011460d7220 */ /* 0x040fe20000400000 */
[C---:B------:R-:W-:Y:S01]  /*6c90*/  FMUL R16, R70.reuse, R20 ;  /* 0x0000001446107220 */ /* 0x040fe20000400000 */
[C---:B------:R-:W-:Y:S01]  /*6ca0*/  FMUL R17, R70.reuse, R21 ;  /* 0x0000001546117220 */ /* 0x040fe20000400000 */
[----:B------:R-:W-:Y:S02]  /*6cb0*/  HADD2.F32 R94, -RZ, R94.H1_H1 ;  /* 0x3000005eff5e7230 */ /* 0x000fe40000004100 */
[C---:B------:R-:W-:Y:S01]  /*6cc0*/  FMUL R20, R70.reuse, R24 ;  /* 0x0000001846147220 */ /* 0x040fe20000400000 */
[C---:B------:R-:W-:Y:S01]  /*6cd0*/  FMUL R21, R70.reuse, R25 ;  /* 0x0000001946157220 */ /* 0x040fe20000400000 */
[--C-:B------:R-:W-:Y:S02]  /*6ce0*/  HADD2.F32 R97, -RZ, R98.reuse.H0_H0 ;  /* 0x20000062ff617230 */ /* 0x100fe40000004100 */
[C---:B------:R-:W-:Y:S01]  /*6cf0*/  FMUL R24, R70.reuse, R28 ;  /* 0x0000001c46187220 */ /* 0x040fe20000400000 */
[----:B------:R-:W-:Y:S02]  /*6d00*/  HADD2.F32 R98, -RZ, R98.H1_H1 ;  /* 0x30000062ff627230 */ /* 0x000fe40000004100 */
[C---:B------:R-:W-:Y:S01]  /*6d10*/  FMUL R25, R70.reuse, R29 ;  /* 0x0000001d46197220 */ /* 0x040fe20000400000 */
[--C-:B------:R-:W-:Y:S02]  /*6d20*/  HADD2.F32 R101, -RZ, R102.reuse.H0_H0 ;  /* 0x20000066ff657230 */ /* 0x100fe40000004100 */
[C---:B------:R-:W-:Y:S01]  /*6d30*/  FMUL R28, R70.reuse, R32 ;  /* 0x00000020461c7220 */ /* 0x040fe20000400000 */
[----:B------:R-:W-:Y:S02]  /*6d40*/  HADD2.F32 R102, -RZ, R102.H1_H1 ;  /* 0x30000066ff667230 */ /* 0x000fe40000004100 */
[C---:B------:R-:W-:Y:S01]  /*6d50*/  FMUL R29, R70.reuse, R33 ;  /* 0x00000021461d7220 */ /* 0x040fe20000400000 */
[--C-:B------:R-:W-:Y:S02]  /*6d60*/  HADD2.F32 R105, -RZ, R106.reuse.H0_H0 ;  /* 0x2000006aff697230 */ /* 0x100fe40000004100 */
[C---:B------:R-:W-:Y:S01]  /*6d70*/  FMUL R32, R70.reuse, R36 ;  /* 0x0000002446207220 */ /* 0x040fe20000400000 */
[----:B------:R-:W-:Y:S01]  /*6d80*/  F2FP.F16.E5M2.UNPACK_B R96, R145.H1 ;  /* 0x00000091ff60723e */ /* 0x000fe200030004ff */
[----:B------:R-:W-:Y:S02]  /*6d90*/  HADD2.F32 R106, -RZ, R106.H1_H1 ;  /* 0x3000006aff6a7230 */ /* 0x000fe40000004100 */
[C---:B------:R-:W-:Y:S01]  /*6da0*/  FMUL R33, R70.reuse, R37 ;  /* 0x0000002546217220 */ /* 0x040fe20000400000 */
[C---:B------:R-:W-:Y:S01]  /*6db0*/  FMUL R36, R70.reuse, R40 ;  /* 0x0000002846247220 */ /* 0x040fe20000400000 */
[----:B------:R-:W-:Y:S01]  /*6dc0*/  F2FP.F16.E5M2.UNPACK_B R100, R146.H1 ;  /* 0x00000092ff64723e */ /* 0x000fe200030004ff */
        /* <DEDUP_REMOVED lines=8> */
[----:B------:R-:W-:Y:S01]  /*6e50*/  F2FP.F16.E5M2.UNPACK_B R110, R149 ;  /* 0x00000095ff6e723e */ /* 0x000fe200020004ff */
[C---:B------:R-:W-:Y:S01]  /*6e60*/  FMUL R49, R70.reuse, R53 ;  /* 0x0000003546317220 */ /* 0x040fe20000400000 */
[C---:B------:R-:W-:Y:S01]  /*6e70*/  FMUL R52, R70.reuse, R56 ;  /* 0x0000003846347220 */ /* 0x040fe20000400000 */
[----:B------:R-:W-:Y:S01]  /*6e80*/  F2FP.F16.E5M2.UNPACK_B R112, R149.H1 ;  /* 0x00000095ff70723e */ /* 0x000fe200030004ff */
[C---:B------:R-:W-:Y:S01]  /*6e90*/  FMUL R53, R70.reuse, R57 ;  /* 0x0000003946357220 */ /* 0x040fe20000400000 */
[--C-:B------:R-:W-:Y:S02]  /*6ea0*/  HADD2.F32 R109, -RZ, R110.reuse.H0_H0 ;  /* 0x2000006eff6d7230 */ /* 0x100fe40000004100 */
[C---:B------:R-:W-:Y:S01]  /*6eb0*/  FMUL R56, R70.reuse, R60 ;  /* 0x0000003c46387220 */ /* 0x040fe20000400000 */
[----:B------:R-:W-:Y:S01]  /*6ec0*/  F2FP.F16.E5M2.UNPACK_B R114, R150 ;  /* 0x00000096ff72723e */ /* 0x000fe200020004ff */
[----:B------:R-:W-:Y:S02]  /*6ed0*/  HADD2.F32 R110, -RZ, R110.H1_H1 ;  /* 0x3000006eff6e7230 */ /* 0x000fe40000004100 */
[C---:B------:R-:W-:Y:S01]  /*6ee0*/  FMUL R57, R70.reuse, R61 ;  /* 0x0000003d46397220 */ /* 0x040fe20000400000 */
[C---:B------:R-:W-:Y:S01]  /*6ef0*/  FMUL R60, R70.reuse, R64 ;  /* 0x00000040463c7220 */ /* 0x040fe20000400000 */
[----:B------:R-:W-:Y:S01]  /*6f00*/  F2FP.F16.E5M2.UNPACK_B R116, R150.H1 ;  /* 0x00000096ff74723e */ /* 0x000fe200030004ff */
[--C-:B------:R-:W-:Y:S02]  /*6f10*/  HADD2.F32 R113, -RZ, R114.reuse.H0_H0 ;  /* 0x20000072ff717230 */ /* 0x100fe40000004100 */
[C---:B------:R-:W-:Y:S01]  /*6f20*/  FMUL R61, R70.reuse, R65 ;  /* 0x00000041463d7220 */ /* 0x040fe20000400000 */
[----:B------:R-:W-:Y:S02]  /*6f30*/  HADD2.F32 R114, -RZ, R114.H1_H1 ;  /* 0x30000072ff727230 */ /* 0x000fe40000004100 */
[C---:B------:R-:W-:Y:S01]  /*6f40*/  FMUL R3, R70.reuse, R6 ;  /* 0x0000000646037220 */ /* 0x040fe20000400000 */
[----:B------:R-:W-:Y:S01]  /*6f50*/  F2FP.F16.E5M2.UNPACK_B R118, R151 ;  /* 0x00000097ff76723e */ /* 0x000fe200020004ff */
[C---:B------:R-:W-:Y:S01]  /*6f60*/  FMUL R7, R70.reuse, R7 ;  /* 0x0000000746077220 */ /* 0x040fe20000400000 */
[C---:B------:R-:W-:Y:S01]  /*6f70*/  FMUL R6, R70.reuse, R10 ;  /* 0x0000000a46067220 */ /* 0x040fe20000400000 */
[----:B------:R-:W-:Y:S01]  /*6f80*/  F2FP.F16.E5M2.UNPACK_B R120, R151.H1 ;  /* 0x00000097ff78723e */ /* 0x000fe200030004ff */
[C---:B------:R-:W-:Y:S01]  /*6f90*/  FFMA R3, R73.reuse, R74, R3 ;  /* 0x0000004a49037223 */ /* 0x040fe20000000003 */
[C---:B------:R-:W-:Y:S01]  /*6fa0*/  FFMA R7, R73.reuse, R76, R7 ;  /* 0x0000004c49077223 */ /* 0x040fe20000000007 */
[----:B------:R-:W-:Y:S01]  /*6fb0*/  F2FP.F16.E5M2.UNPACK_B R122, R152 ;  /* 0x00000098ff7a723e */ /* 0x000fe200020004ff */
[C---:B------:R-:W-:Y:S01]  /*6fc0*/  FFMA R4, R73.reuse, R77, R4 ;  /* 0x0000004d49047223 */ /* 0x040fe20000000004 */
[C---:B------:R-:W-:Y:S01]  /*6fd0*/  FFMA R5, R73.reuse, R78, R5 ;  /* 0x0000004e49057223 */ /* 0x040fe20000000005 */
[----:B------:R-:W-:Y:S01]  /*6fe0*/  F2FP.F16.E5M2.UNPACK_B R124, R152.H1 ;  /* 0x00000098ff7c723e */ /* 0x000fe200030004ff */
[----:B------:R-:W-:Y:S01]  /*6ff0*/  FFMA R6, R73, R79, R6 ;  /* 0x0000004f49067223 */ /* 0x000fe20000000006 */
[----:B------:R-:W-:Y:S01]  /*7000*/  F2FP.SATFINITE.E5M2.F32.PACK_AB_MERGE_C R179, R7, R3, RZ ;  /* 0x0000000307b3723e */ /* 0x000fe200048060ff */
[--C-:B------:R-:W-:Y:S02]  /*7010*/  HADD2.F32 R117, -RZ, R118.reuse.H0_H0 ;  /* 0x20000076ff757230 */ /* 0x100fe40000004100 */
[----:B------:R-:W-:Y:S01]  /*7020*/  FMUL R11, R70, R11 ;  /* 0x0000000b460b7220 */ /* 0x000fe20000400000 */
[----:B------:R-:W-:Y:S01]  /*7030*/  HADD2.F32 R118, -RZ, R118.H1_H1 ;  /* 0x30000076ff767230 */ /* 0x000fe20000004100 */
[----:B------:R-:W-:Y:S01]  /*7040*/  F2FP.SATFINITE.E5M2.F32.PACK_AB_MERGE_C R184, R2, R0, R179 ;  /* 0x0000000002b8723e */ /* 0x000fe200048060b3 */
[--C-:B------:R-:W-:Y:S01]  /*7050*/  HADD2.F32 R121, -RZ, R122.reuse.H0_H0 ;  /* 0x2000007aff797230 */ /* 0x100fe20000004100 */
[----:B------:R-:W-:Y:S01]  /*7060*/  IADD3 R179, PT, PT, R183, R178, RZ ;  /* 0x000000b2b7b37210 */ /* 0x000fe20007ffe0ff */
[C---:B------:R-:W-:Y:S01]  /*7070*/  FFMA R11, R73.reuse, R80, R11 ;  /* 0x00000050490b7223 */ /* 0x040fe2000000000b */
[C---:B------:R-:W-:Y:S01]  /*7080*/  FFMA R8, R73.reuse, R81, R8 ;  /* 0x0000005149087223 */ /* 0x040fe20000000008 */
[----:B------:R-:W-:Y:S01]  /*7090*/  FFMA R9, R73, R82, R9 ;  /* 0x0000005249097223 */ /* 0x000fe20000000009 */
[----:B------:R-:W-:Y:S02]  /*70a0*/  HADD2.F32 R122, -RZ, R122.H1_H1 ;  /* 0x3000007aff7a7230 */ /* 0x000fe40000004100 */
[C---:B------:R-:W-:Y:S01]  /*70b0*/  FMUL R10, R70.reuse, R14 ;  /* 0x0000000e460a7220 */ /* 0x040fe20000400000 */
[----:B------:R-:W-:Y:S01]  /*70c0*/  HADD2.F32 R84, -RZ, R84.H1_H1 ;  /* 0x30000054ff547230 */ /* 0x000fe20000004100 */
[----:B------:R-:W-:Y:S01]  /*70d0*/  F2FP.SATFINITE.E5M2.F32.PACK_AB_MERGE_C R185, R11, R6, RZ ;  /* 0x000000060bb9723e */ /* 0x000fe200048060ff */
[C---:B------:R-:W-:Y:S01]  /*70e0*/  FMUL R15, R70.reuse, R15 ;  /* 0x0000000f460f7220 */ /* 0x040fe20000400000 */
[--C-:B------:R-:W-:Y:S02]  /*70f0*/  HADD2.F32 R87, -RZ, R88.reuse.H0_H0 ;  /* 0x20000058ff577230 */ /* 0x100fe40000004100 */
[----:B------:R-:W-:Y:S01]  /*7100*/  FFMA R10, R73, R83, R10 ;  /* 0x00000053490a7223 */ /* 0x000fe2000000000a */
[----:B------:R-:W-:Y:S01]  /*7110*/  F2FP.SATFINITE.E5M2.F32.PACK_AB_MERGE_C R185, R5, R4, R185 ;  /* 0x0000000405b9723e */ /* 0x000fe200048060b9 */
[C---:B------:R-:W-:Y:S01]  /*7120*/  FFMA R15, R73.reuse, R84, R15 ;  /* 0x00000054490f7223 */ /* 0x040fe2000000000f */
[C---:B------:R-:W-:Y:S01]  /*7130*/  FFMA R12, R73.reuse, R85, R12 ;  /* 0x00000055490c7223 */ /* 0x040fe2000000000c */
[----:B------:R-:W-:Y:S01]  /*7140*/  FFMA R13, R73, R86, R13 ;  /* 0x00000056490d7223 */ /* 0x000fe2000000000d */
[----:B------:R-:W-:Y:S02]  /*7150*/  HADD2.F32 R88, -RZ, R88.H1_H1 ;  /* 0x30000058ff587230 */ /* 0x000fe40000004100 */
[C---:B------:R-:W-:Y:S01]  /*7160*/  FMUL R14, R70.reuse, R18 ;  /* 0x00000012460e7220 */ /* 0x040fe20000400000 */
[----:B------:R-:W-:Y:S01]  /*7170*/  F2FP.F16.E5M2.UNPACK_B R126, R153 ;  /* 0x00000099ff7e723e */ /* 0x000fe200020004ff */
[C---:B------:R-:W-:Y:S01]  /*7180*/  FMUL R19, R70.reuse, R19 ;  /* 0x0000001346137220 */ /* 0x040fe20000400000 */
[----:B------:R-:W-:Y:S01]  /*7190*/  HADD2.F32 R91, -RZ, R92.H0_H0 ;  /* 0x2000005cff5b7230 */ /* 0x000fe20000004100 */
[----:B------:R-:W-:Y:S01]  /*71a0*/  F2FP.SATFINITE.E5M2.F32.PACK_AB_MERGE_C R186, R15, R10, RZ ;  /* 0x0000000a0fba723e */ /* 0x000fe200048060ff */
[C---:B------:R-:W-:Y:S01]  /*71b0*/  FFMA R14, R73.reuse, R87, R14 ;  /* 0x00000057490e7223 */ /* 0x040fe2000000000e */
[C---:B------:R-:W-:Y:S01]  /*71c0*/  FFMA R19, R73.reuse, R88, R19 ;  /* 0x0000005849137223 */ /* 0x040fe20000000013 */
[C---:B------:R-:W-:Y:S01]  /*71d0*/  FFMA R16, R73.reuse, R89, R16 ;  /* 0x0000005949107223 */ /* 0x040fe20000000010 */
[----:B------:R-:W-:Y:S01]  /*71e0*/  F2FP.F16.E5M2.UNPACK_B R128, R153.H1 ;  /* 0x00000099ff80723e */ /* 0x000fe200030004ff */
[----:B------:R-:W-:Y:S01]  /*71f0*/  FFMA R17, R73, R90, R17 ;  /* 0x0000005a49117223 */ /* 0x000fe20000000011 */
[----:B------:R-:W-:Y:S01]  /*7200*/  F2FP.SATFINITE.E5M2.F32.PACK_AB_MERGE_C R186, R9, R8, R186 ;  /* 0x0000000809ba723e */ /* 0x000fe200048060ba */
[--C-:B------:R-:W-:Y:S01]  /*7210*/  HADD2.F32 R125, -RZ, R126.reuse.H0_H0 ;  /* 0x2000007eff7d7230 */ /* 0x100fe20000004100 */
[----:B------:R-:W-:Y:S01]  /*7220*/  F2FP.SATFINITE.E5M2.F32.PACK_AB_MERGE_C R187, R19, R14, RZ ;  /* 0x0000000e13bb723e */ /* 0x000fe200048060ff */
[----:B------:R-:W-:Y:S02]  /*7230*/  HADD2.F32 R126, -RZ, R126.H1_H1 ;  /* 0x3000007eff7e7230 */ /* 0x000fe40000004100 */
[C---:B------:R-:W-:Y:S01]  /*7240*/  FMUL R18, R70.reuse, R22 ;  /* 0x0000001646127220 */ /* 0x040fe20000400000 */
[----:B------:R-:W-:Y:S01]  /*7250*/  HADD2.F32 R92, -RZ, R92.H1_H1 ;  /* 0x3000005cff5c7230 */ /* 0x000fe20000004100 */
[----:B------:R-:W-:Y:S01]  /*7260*/  F2FP.SATFINITE.E5M2.F32.PACK_AB_MERGE_C R187, R13, R12, R187 ;  /* 0x0000000c0dbb723e */ /* 0x000fe200048060bb */
[C---:B------:R-:W-:Y:S01]  /*7270*/  FMUL R23, R70.reuse, R23 ;  /* 0x0000001746177220 */ /* 0x040fe20000400000 */
[--C-:B------:R-:W-:Y:S02]  /*7280*/  HADD2.F32 R95, -RZ, R96.reuse.H0_H0 ;  /* 0x20000060ff5f7230 */ /* 0x100fe40000004100 */
[C---:B------:R-:W-:Y:S01]  /*7290*/  FFMA R18, R73.reuse, R91, R18 ;  /* 0x0000005b49127223 */ /* 0x040fe20000000012 */
[----:B------:R-:W-:Y:S01]  /*72a0*/  HADD2.F32 R96, -RZ, R96.H1_H1 ;  /* 0x30000060ff607230 */ /* 0x000fe20000004100 */
[----:B------:R1:W-:Y:S01]  /*72b0*/  STS.128 [R137+UR44+0x8200], R184 ;  /* 0x008200b889007988 */ /* 0x0003e20008000c2c */
[C---:B------:R-:W-:Y:S01]  /*72c0*/  FFMA R23, R73.reuse, R92, R23 ;  /* 0x0000005c49177223 */ /* 0x040fe20000000017 */
[C---:B------:R-:W-:Y:S01]  /*72d0*/  FFMA R20, R73.reuse, R93, R20 ;  /* 0x0000005d49147223 */ /* 0x040fe20000000014 */
[----:B------:R-:W-:Y:S01]  /*72e0*/  FFMA R21, R73, R94, R21 ;  /* 0x0000005e49157223 */ /* 0x000fe20000000015 */
        /* <DEDUP_REMOVED lines=20> */
[----:B------:R-:W-:Y:S02]  /*7430*/  HADD2.F32 R104, -RZ, R104.H1_H1 ;  /* 0x30000068ff687230 */ /* 0x000fe40000004100 */
        /* <DEDUP_REMOVED lines=24> */
[----:B------:R1:W-:Y:S01]  /*75c0*/  STS.128 [R178+0x8010], R192 ;  /* 0x008010c0b2007388 */ /* 0x0003e20000000c00 */
[C---:B------:R-:W-:Y:S01]  /*75d0*/  FFMA R39, R73.reuse, R108, R39 ;  /* 0x0000006c49277223 */ /* 0x040fe20000000027 */
[C---:B------:R-:W-:Y:S01]  /*75e0*/  FFMA R36, R73.reuse, R109, R36 ;  /* 0x0000006d49247223 */ /* 0x040fe20000000024 */
[----:B------:R-:W-:Y:S01]  /*75f0*/  FFMA R37, R73, R110, R37 ;  /* 0x0000006e49257223 */ /* 0x000fe20000000025 */
[----:B------:R-:W-:Y:S01]  /*7600*/  FMUL R38, R70, R42 ;  /* 0x0000002a46267220 */ /* 0x000fe20000400000 */
[----:B------:R-:W-:Y:S01]  /*7610*/  ISETP.NE.AND P0, PT, R176, RZ, PT ;  /* 0x000000ffb000720c */ /* 0x000fe20003f05270 */
[C---:B------:R-:W-:Y:S01]  /*7620*/  FMUL R43, R70.reuse, R43 ;  /* 0x0000002b462b7220 */ /* 0x040fe20000400000 */
[--C-:B------:R-:W-:Y:S01]  /*7630*/  HADD2.F32 R115, -RZ, R116.reuse.H0_H0 ;  /* 0x20000074ff737230 */ /* 0x100fe20000004100 */
[----:B------:R-:W-:Y:S01]  /*7640*/  F2FP.SATFINITE.E5M2.F32.PACK_AB_MERGE_C R196, R39, R34, RZ ;  /* 0x0000002227c4723e */ /* 0x000fe200048060ff */
[C---:B------:R-:W-:Y:S01]  /*7650*/  FFMA R38, R73.reuse, R111, R38 ;  /* 0x0000006f49267223 */ /* 0x040fe20000000026 */
[C---:B------:R-:W-:Y:S01]  /*7660*/  FFMA R43, R73.reuse, R112, R43 ;  /* 0x00000070492b7223 */ /* 0x040fe2000000002b */
[----:B------:R-:W-:Y:S01]  /*7670*/  FFMA R40, R73, R113, R40 ;  /* 0x0000007149287223 */ /* 0x000fe20000000028 */
[----:B------:R-:W-:Y:S01]  /*7680*/  F2FP.SATFINITE.E5M2.F32.PACK_AB_MERGE_C R196, R33, R32, R196 ;  /* 0x0000002021c4723e */ /* 0x000fe200048060c4 */
[----:B------:R-:W-:Y:S01]  /*7690*/  FFMA R41, R73, R114, R41 ;  /* 0x0000007249297223 */ /* 0x000fe20000000029 */
[----:B------:R-:W-:Y:S01]  /*76a0*/  HADD2.F32 R116, -RZ, R116.H1_H1 ;  /* 0x30000074ff747230 */ /* 0x000fe20000004100 */
[----:B------:R-:W-:Y:S01]  /*76b0*/  F2FP.SATFINITE.E5M2.F32.PACK_AB_MERGE_C R197, R43, R38, RZ ;  /* 0x000000262bc5723e */ /* 0x000fe200048060ff */
[C---:B------:R-:W-:Y:S01]  /*76c0*/  FMUL R42, R70.reuse, R46 ;  /* 0x0000002e462a7220 */ /* 0x040fe20000400000 */
[C---:B------:R-:W-:Y:S01]  /*76d0*/  FMUL R47, R70.reuse, R47 ;  /* 0x0000002f462f7220 */ /* 0x040fe20000400000 */
[--C-:B------:R-:W-:Y:S01]  /*76e0*/  HADD2.F32 R119, -RZ, R120.reuse.H0_H0 ;  /* 0x20000078ff777230 */ /* 0x100fe20000004100 */
[----:B------:R-:W-:Y:S01]  /*76f0*/  F2FP.SATFINITE.E5M2.F32.PACK_AB_MERGE_C R197, R37, R36, R197 ;  /* 0x0000002425c5723e */ /* 0x000fe200048060c5 */
[C---:B------:R-:W-:Y:S01]  /*7700*/  FFMA R42, R73.reuse, R115, R42 ;  /* 0x00000073492a7223 */ /* 0x040fe2000000002a */
[C---:B------:R-:W-:Y:S01]  /*7710*/  FFMA R47, R73.reuse, R116, R47 ;  /* 0x00000074492f7223 */ /* 0x040fe2000000002f */
[----:B------:R-:W-:Y:S01]  /*7720*/  FFMA R44, R73, R117, R44 ;  /* 0x00000075492c7223 */ /* 0x000fe2000000002c */
[----:B------:R-:W-:Y:S01]  /*7730*/  ISETP.NE.AND P6, PT, R189, RZ, PT ;  /* 0x000000ffbd00720c */ /* 0x000fe20003fc5270 */
[----:B------:R-:W-:Y:S01]  /*7740*/  FFMA R45, R73, R118, R45 ;  /* 0x00000076492d7223 */ /* 0x000fe2000000002d */
[----:B------:R-:W-:Y:S01]  /*7750*/  HADD2.F32 R120, -RZ, R120.H1_H1 ;  /* 0x30000078ff787230 */ /* 0x000fe20000004100 */
[----:B------:R-:W-:Y:S01]  /*7760*/  F2FP.SATFINITE.E5M2.F32.PACK_AB_MERGE_C R198, R47, R42, RZ ;  /* 0x0000002a2fc6723e */ /* 0x000fe200048060ff */
[C---:B------:R-:W-:Y:S01]  /*7770*/  FMUL R46, R70.reuse, R50 ;  /* 0x00000032462e7220 */ /* 0x040fe20000400000 */
[C---:B------:R-:W-:Y:S01]  /*7780*/  FMUL R51, R70.reuse, R51 ;  /* 0x0000003346337220 */ /* 0x040fe20000400000 */
[--C-:B------:R-:W-:Y:S02]  /*7790*/  HADD2.F32 R123, -RZ, R124.reuse.H0_H0 ;  /* 0x2000007cff7b7230 */ /* 0x100fe40000004100 */
[C---:B------:R-:W-:Y:S01]  /*77a0*/  FMUL R50, R70.reuse, R54 ;  /* 0x0000003646327220 */ /* 0x040fe20000400000 */
[C---:B------:R-:W-:Y:S01]  /*77b0*/  FFMA R46, R73.reuse, R119, R46 ;  /* 0x00000077492e7223 */ /* 0x040fe2000000002e */
[----:B------:R-:W-:Y:S02]  /*77c0*/  HADD2.F32 R124, -RZ, R124.H1_H1 ;  /* 0x3000007cff7c7230 */ /* 0x000fe40000004100 */
[C---:B------:R-:W-:Y:S01]  /*77d0*/  FFMA R51, R73.reuse, R120, R51 ;  /* 0x0000007849337223 */ /* 0x040fe20000000033 */
[C---:B------:R-:W-:Y:S01]  /*77e0*/  FMUL R55, R70.reuse, R55 ;  /* 0x0000003746377220 */ /* 0x040fe20000400000 */
[C---:B------:R-:W-:Y:S01]  /*77f0*/  FFMA R48, R73.reuse, R121, R48 ;  /* 0x0000007949307223 */ /* 0x040fe20000000030 */
[C---:B------:R-:W-:Y:S01]  /*7800*/  FFMA R49, R73.reuse, R122, R49 ;  /* 0x0000007a49317223 */ /* 0x040fe20000000031 */
[--C-:B------:R-:W-:Y:S02]  /*7810*/  HADD2.F32 R127, -RZ, R128.reuse.H0_H0 ;  /* 0x20000080ff7f7230 */ /* 0x100fe40000004100 */
[C---:B------:R-:W-:Y:S01]  /*7820*/  FFMA R50, R73.reuse, R123, R50 ;  /* 0x0000007b49327223 */ /* 0x040fe20000000032 */
[----:B------:R-:W-:Y:S02]  /*7830*/  HADD2.F32 R128, -RZ, R128.H1_H1 ;  /* 0x30000080ff807230 */ /* 0x000fe40000004100 */
[C---:B------:R-:W-:Y:S01]  /*7840*/  FMUL R54, R70.reuse, R58 ;  /* 0x0000003a46367220 */ /* 0x040fe20000400000 */
        /* <DEDUP_REMOVED lines=16> */
[----:B------:R-:W-:Y:S01]  /*7950*/  FFMA R63, R73, R132, R63 ;  /* 0x00000084493f7223 */ /* 0x000fe2000000003f */
[----:B------:R-:W-:Y:S01]  /*7960*/  FMUL R67, R70, R67 ;  /* 0x0000004346437220 */ /* 0x000fe20000400000 */
[----:B------:R-:W-:Y:S01]  /*7970*/  F2FP.SATFINITE.E5M2.F32.PACK_AB_MERGE_C R199, R51, R46, RZ ;  /* 0x0000002e33c7723e */ /* 0x000fe200048060ff */
[C---:B------:R-:W-:Y:S01]  /*7980*/  FFMA R60, R73.reuse, R133, R60 ;  /* 0x00000085493c7223 */ /* 0x040fe2000000003c */
[C---:B------:R-:W-:Y:S01]  /*7990*/  FFMA R61, R73.reuse, R134, R61 ;  /* 0x00000086493d7223 */ /* 0x040fe2000000003d */
[C---:B------:R-:W-:Y:S01]  /*79a0*/  FFMA R62, R73.reuse, R135, R62 ;  /* 0x00000087493e7223 */ /* 0x040fe2000000003e */
[----:B------:R-:W-:Y:S01]  /*79b0*/  FFMA R67, R73, R136, R67 ;  /* 0x0000008849437223 */ /* 0x000fe20000000043 */
[----:B------:R-:W-:Y:S02]  /*79c0*/  F2FP.SATFINITE.E5M2.F32.PACK_AB_MERGE_C R198, R41, R40, R198 ;  /* 0x0000002829c6723e */ /* 0x000fe400048060c6 */
[----:B------:R-:W-:Y:S02]  /*79d0*/  F2FP.SATFINITE.E5M2.F32.PACK_AB_MERGE_C R199, R45, R44, R199 ;  /* 0x0000002c2dc7723e */ /* 0x000fe400048060c7 */
[----:B------:R-:W-:Y:S02]  /*79e0*/  F2FP.SATFINITE.E5M2.F32.PACK_AB_MERGE_C R200, R55, R50, RZ ;  /* 0x0000003237c8723e */ /* 0x000fe400048060ff */
[----:B------:R-:W-:Y:S01]  /*79f0*/  F2FP.SATFINITE.E5M2.F32.PACK_AB_MERGE_C R201, R59, R54, RZ ;  /* 0x000000363bc9723e */ /* 0x000fe200048060ff */
[----:B------:R1:W-:Y:S01]  /*7a00*/  STS.128 [R180+0x8020], R196 ;  /* 0x008020c4b4007388 */ /* 0x0003e20000000c00 */
[----:B------:R-:W-:Y:S02]  /*7a10*/  F2FP.SATFINITE.E5M2.F32.PACK_AB_MERGE_C R202, R63, R58, RZ ;  /* 0x0000003a3fca723e */ /* 0x000fe400048060ff */
[----:B------:R-:W-:Y:S02]  /*7a20*/  F2FP.SATFINITE.E5M2.F32.PACK_AB_MERGE_C R203, R67, R62, RZ ;  /* 0x0000003e43cb723e */ /* 0x000fe400048060ff */
[----:B------:R-:W-:Y:S02]  /*7a30*/  F2FP.SATFINITE.E5M2.F32.PACK_AB_MERGE_C R200, R49, R48, R200 ;  /* 0x0000003031c8723e */ /* 0x000fe400048060c8 */
[----:B------:R-:W-:Y:S02]  /*7a40*/  F2FP.SATFINITE.E5M2.F32.PACK_AB_MERGE_C R201, R53, R52, R201 ;  /* 0x0000003435c9723e */ /* 0x000fe400048060c9 */
[----:B------:R-:W-:Y:S02]  /*7a50*/  F2FP.SATFINITE.E5M2.F32.PACK_AB_MERGE_C R202, R57, R56, R202 ;  /* 0x0000003839ca723e */ /* 0x000fe400048060ca */
[----:B------:R-:W-:Y:S02]  /*7a60*/  F2FP.SATFINITE.E5M2.F32.PACK_AB_MERGE_C R203, R61, R60, R203 ;  /* 0x0000003c3dcb723e */ /* 0x000fe400048060cb */
[----:B------:R-:W-:Y:S02]  /*7a70*/  LEA R191, R168, UR44, 0x3 ;  /* 0x0000002ca8bf7c11 */ /* 0x000fe4000f8e18ff */
[----:B------:R-:W-:Y:S01]  /*7a80*/  @P6 SHF.L.U32 R204, R167, 0x1f, RZ ;  /* 0x0000001fa7cc6819 */ /* 0x000fe200000006ff */
[----:B------:R1:W-:Y:S01]  /*7a90*/  STS.128 [R179+0x8010], R200 ;  /* 0x008010c8b3007388 */ /* 0x0003e20000000c00 */
[----:B------:R-:W-:Y:S01]  /*7aa0*/  @!PT LDS RZ, [RZ] ;  /* 0x00000000fffff984 */ /* 0x000fe20000000800 */
[----:B------:R-:W-:Y:S01]  /*7ab0*/  @!PT LDS RZ, [RZ] ;  /* 0x00000000fffff984 */ /* 0x000fe20000000800 */
[----:B------:R-:W-:Y:S01]  /*7ac0*/  @!PT LDS RZ, [RZ] ;  /* 0x00000000fffff984 */ /* 0x000fe20000000800 */
[----:B------:R-:W-:Y:S01]  /*7ad0*/  @!PT LDS RZ, [RZ] ;  /* 0x00000000fffff984 */ /* 0x000fe20000000800 */
[----:B------:R2:W-:Y:S07]  /*7ae0*/  MEMBAR.ALL.CTA ;  /* 0x0000000000007992 */ /* 0x0005ee0000008000 */
[----:B--2---:R-:W2:Y:S02]  /*7af0*/  FENCE.VIEW.ASYNC.S ;  /* 0x00000000000073c6 */ /* 0x004ea40000000000 */
[----:B--2---:R-:W-:Y:S06]  /*7b00*/  BAR.SYNC.DEFER_BLOCKING 0x1, 0x80 ;  /* 0x0042000000007b1d */ /* 0x004fec0000010000 */
[----:B------:R-:W-:Y:S05]  /*7b10*/  @P0 BRA `(.L_x_117) ;  /* 0x0000000000280947 */ /* 0x000fea0003800000 */
[----:B------:R-:W-:Y:S01]  /*7b20*/  UIADD3 UR4, UPT, UPT, UR44, 0x8200, URZ ;  /* 0x000082002c047890 */ /* 0x000fe2000fffe0ff */
[----:B------:R-:W-:Y:S05]  /*7b30*/  UMOV UR51, UR36 ;  /* 0x0000002400337c82 */ /* 0x000fea0008000000 */
[----:B------:R-:W-:Y:S01]  /*7b40*/  MOV R175, UR4 ;  /* 0x0000000400af7c02 */ /* 0x000fe20008000f00 */
[----:B------:R-:W-:Y:S03]  /*7b50*/  UIADD3 UR4, UP0, UPT, UR62, 0x680, URZ ;  /* 0x000006803e047890 */ /* 0x000fe6000ff1e0ff */
[----:B------:R-:W-:Y:S01]  /*7b60*/  R2UR UR48, R175 ;  /* 0x00000000af3072ca */ /* 0x000fe200000e0000 */
[----:B------:R-:W-:Y:S11]  /*7b70*/  UIADD3.X UR5, UPT, UPT, URZ, UR63, URZ, UP0, !UPT ;  /* 0x0000003fff057290 */ /* 0x000ff600087fe4ff */
[----:B------:R-:W-:Y:S01]  /*7b80*/  @!UPT UIADD3 URZ, UPT, UPT, URZ, URZ, URZ ;  /* 0x000000fffffff290 */ /* 0x000fe2000fffe0ff */
[----:B------:R2:W-:Y:S01]  /*7b90*/  UTMASTG.3D [UR48], [UR4] ;  /* 0x00000030040073b5 */ /* 0x0005e20008010000 */
[----:B------:R0:W-:Y:S01]  /*7ba0*/  UTMACMDFLUSH ;  /* 0x00000000000079b7 */ /* 0x0001e20000000000 */
[----:B--2---:R-:W-:Y:S04]  /*7bb0*/  DEPBAR.LE SB0, 0x1 ;  /* 0x000080400000791a */ /* 0x004fe80000000000 */
.L_x_117:
[----:B------:R-:W-:Y:S05]  /*7bc0*/  BSYNC.RECONVERGENT B0 ;  /* 0x0000000000007941 */ /* 0x000fea0003800200 */
.L_x_116:
[----:B------:R-:W-:Y:S06]  /*7bd0*/  BAR.SYNC.DEFER_BLOCKING 0x1, 0x80 ;  /* 0x0042000000007b1d */ /* 0x000fec0000010000 */
[----:B------:R-:W2:Y:S01]  /*7be0*/  @P6 SYNCS.PHASECHK.TRANS64.TRYWAIT P0, [R191+URZ+0x50], R204 ;  /* 0x000050ccbf0065a7 */ /* 0x000ea200080011ff */
[----:B------:R-:W-:Y:S01]  /*7bf0*/  BSSY B1, `(.L_x_118) ;  /* 0x0000023000017945 */ /* 0x000fe20003800000 */
[----:B--2---:R-:W-:Y:S03]  /*7c00*/  @P6 SEL R181, RZ, 0x1, !P0 ;  /* 0x00000001ffb56807 */ /* 0x004fe60004000000 */
[----:B------:R-:W-:Y:S05]  /*7c10*/  @!P6 BRA `(.L_x_119) ;  /* 0x000000000080e947 */ /* 0x000fea0003800000 */
[----:B------:R-:W-:Y:S01]  /*7c20*/  ISETP.NE.AND P1, PT, R182, RZ, PT ;  /* 0x000000ffb600720c */ /* 0x000fe20003f25270 */
[----:B------:R-:W-:Y:S01]  /*7c30*/  BSSY B0, `(.L_x_120) ;  /* 0x000000a000007945 */ /* 0x000fe20003800000 */
[----:B------:R-:W-:Y:S11]  /*7c40*/  ISETP.NE.AND P0, PT, R181, RZ, PT ;  /* 0x000000ffb500720c */ /* 0x000ff60003f05270 */
[----:B------:R-:W-:Y:S04]  /*7c50*/  @P1 IMAD R3, R168, 0x2000, R173 ;  /* 0x00002000a8031824 */ /* 0x000fe800078e02ad */
[C---:B------:R-:W-:Y:S01]  /*7c60*/  @P1 IMAD.IADD R6, R3.reuse, 0x1, R188 ;  /* 0x0000000103061824 */ /* 0x040fe200078e02bc */
[----:B------:R-:W-:Y:S03]  /*7c70*/  @P1 IADD3 R4, PT, PT, R3, R190, RZ ;  /* 0x000000be03041210 */ /* 0x000fe60007ffe0ff */
[----:B------:R-:W-:Y:S01]  /*7c80*/  @P1 IMAD.IADD R2, R183, 0x1, R6 ;  /* 0x00000001b7021824 */ /* 0x000fe200078e0206 */
[----:B------:R-:W-:Y:S06]  /*7c90*/  @P0 BRA `(.L_x_121) ;  /* 0x00000000000c0947 */ /* 0x000fec0003800000 */
[----:B------:R-:W-:Y:S04]  /*7ca0*/  SHF.L.U32 R0, R167, 0x1f, RZ ;  /* 0x0000001fa7007819 */ /* 0x000fe800000006ff */
[----:B------:R-:W2:Y:S02]  /*7cb0*/  SYNCS.PHASECHK.TRANS64.TRYWAIT P0, [R191+URZ+0x50], R0 ;  /* 0x00005000bf0075a7 */ /* 0x000ea400080011ff */
[----:B--2---:R-:W-:Y:S05]  /*7cc0*/  @!P0 BRA `(.L_x_122) ;  /* 0x0000004c003c8947 */ /* 0x004fea0003800000 */
.L_x_121:
[----:B------:R-:W-:Y:S05]  /*7cd0*/  BSYNC B0 ;  /* 0x0000000000007941 */ /* 0x000fea0003800000 */
.L_x_120:
[----:B------:R-:W-:Y:S01]  /*7ce0*/  ISETP.NE.AND P0, PT, R182, RZ, PT ;  /* 0x000000ffb600720c */ /* 0x000fe20003f05270 */
[----:B--2---:R-:W-:Y:S02]  /*7cf0*/  VIADD R191, R191, 0x70 ;  /* 0x00000070bfbf7836 */ /* 0x004fe40000000000 */
[----:B------:R-:W-:Y:S02]  /*7d00*/  IMAD.U32 R0, RZ, RZ, UR45 ;  /* 0x0000002dff007e24 */ /* 0x000fe4000f8e00ff */
[----:B------:R-:W-:Y:S03]  /*7d10*/  VIADD R168, R168, 0x1 ;  /* 0x00000001a8a87836 */ /* 0x000fe60000000000 */
[----:B------:R-:W-:Y:S05]  /*7d20*/  PRMT R0, R0, 0x654, R191 ;  /* 0x0000065400007816 */ /* 0x000fea00000000bf */
[----:B------:R2:W3:Y:S04]  /*7d30*/  @P0 LDS.128 R140, [R3] ;  /* 0x00000000038c0984 */ /* 0x0004e80000000c00 */
[----:B------:R2:W4:Y:S04]  /*7d40*/  @P0 LDS.128 R148, [R4+0x20] ;  /* 0x0000200004940984 */ /* 0x0005280000000c00 */
        /* <DEDUP_REMOVED lines=12> */
[----:B--234-:R-:W-:Y:S02]  /*7e10*/  LOP3.LUT R167, R167, R0, RZ, 0x3c, !PT ;  /* 0x00000000a7a77212 */ /* 0x01cfe400078e3cff */
.L_x_119:
[----:B------:R-:W-:Y:S05]  /*7e20*/  BSYNC B1 ;  /* 0x0000000000017941 */ /* 0x000fea0003800000 */
.L_x_118:
[----:B------:R-:W-:Y:S01]  /*7e30*/  VIADD R0, R71, 0x40 ;  /* 0x0000004047007836 */ /* 0x000fe20000000000 */
[----:B------:R-:W-:Y:S04]  /*7e40*/  BSSY.RECONVERGENT B6, `(.L_x_123) ;  /* 0x0000015000067945 */ /* 0x000fe80003800200 */
[----:B------:R-:W-:Y:S04]  /*7e50*/  SHF.R.U32.HI R0, RZ, 0x15, R0 ;  /* 0x00000015ff007819 */ /* 0x000fe80000011600 */
[----:B------:R-:W-:Y:S11]  /*7e60*/  LOP3.LUT P0, RZ, R0, 0x3, R159, 0x48, !PT ;  /* 0x0000000300ff7812 */ /* 0x000ff6000780489f */
[----:B------:R-:W-:Y:S02]  /*7e70*/  @!UPT UIADD3 URZ, UPT, UPT, URZ, URZ, URZ ;  /* 0x000000fffffff290 */ /* 0x000fe4000fffe0ff */
        /* <DEDUP_REMOVED lines=8> */
[----:B------:R-:W5:Y:S01]  /*7f00*/  LDCU.64 UR4, c[0x4][0x18] ;  /* 0x01000300ff0477ac */ /* 0x000f620008000a00 */
[----:B--2---:R-:W-:Y:S01]  /*7f10*/  MOV R5, UR9 ;  /* 0x0000000900057c02 */ /* 0x004fe20008000f00 */
[----:B------:R-:W-:Y:S01]  /*7f20*/  IMAD.U32 R4, RZ, RZ, UR8 ;  /* 0x00000008ff047e24 */ /* 0x000fe2000f8e00ff */
[----:B---3--:R-:W-:Y:S01]  /*7f30*/  MOV R7, UR7 ;  /* 0x0000000700077c02 */ /* 0x008fe20008000f00 */
[----:B------:R-:W-:Y:S01]  /*7f40*/  IMAD.U32 R6, RZ, RZ, UR6 ;  /* 0x00000006ff067e24 */ /* 0x000fe2000f8e00ff */
[----:B-----5:R-:W-:Y:S01]  /*7f50*/  MOV R11, UR5 ;  /* 0x00000005000b7c02 */ /* 0x020fe20008000f00 */
[----:B------:R-:W-:Y:S02]  /*7f60*/  IMAD.U32 R10, RZ, RZ, UR4 ;  /* 0x00000004ff0a7e24 */ /* 0x000fe4000f8e00ff */
[----:B------:R-:W-:Y:S07]  /*7f70*/  LEPC R20, `(.L_x_124) ;  /* 0x000000001014794e */ /* 0x000fee0000000000 */
[----:B-1--4-:R-:W-:Y:S05]  /*7f80*/  CALL.ABS.NOINC R2 ;  /* 0x0000000002007343 */ /* 0x012fea0003c00000 */
.L_x_124:
[----:B------:R-:W-:Y:S05]  /*7f90*/  BSYNC.RECONVERGENT B6 ;  /* 0x0000000000067941 */ /* 0x000fea0003800200 */
.L_x_123:
[----:B------:R-:W-:Y:S01]  /*7fa0*/  F2FP.F16.E5M2.UNPACK_B R4, R141 ;  /* 0x0000008dff04723e */ /* 0x000fe200020004ff */
[----:B------:R-:W-:Y:S05]  /*7fb0*/  WARPSYNC.ALL ;  /* 0x0000000000007948 */ /* 0x000fea0003800000 */
[----:B------:R-:W-:Y:S01]  /*7fc0*/  R2UR UR4, R71 ;  /* 0x00000000470472ca */ /* 0x000fe200000e0000 */
[--C-:B------:R-:W-:Y:S01]  /*7fd0*/  HADD2.F32 R78, -RZ, R4.reuse.H0_H0 ;  /* 0x20000004ff4e7230 */ /* 0x100fe20000004100 */
[-C--:B------:R-:W-:Y:S01]  /*7fe0*/  F2FP.F16.E5M2.UNPACK_B R0, R140.reuse ;  /* 0x0000008cff00723e */ /* 0x080fe200020004ff */
[----:B------:R-:W-:Y:S01]  /*7ff0*/  HADD2.F32 R75, -RZ, R4.H1_H1 ;  /* 0x30000004ff4b7230 */ /* 0x000fe20000004100 */
[----:B------:R-:W-:Y:S01]  /*8000*/  F2FP.F16.E5M2.UNPACK_B R4, R143 ;  /* 0x0000008fff04723e */ /* 0x000fe200020004ff */
[----:B------:R-:W-:Y:S01]  /*8010*/  BSSY.RECONVERGENT B0, `(.L_x_125) ;  /* 0x0000116000007945 */ /* 0x000fe20003800200 */
[----:B------:R-:W-:Y:S01]  /*8020*/  F2FP.F16.E5M2.UNPACK_B R3, R140.H1 ;  /* 0x0000008cff03723e */ /* 0x000fe200030004ff */
[--C-:B------:R-:W-:Y:S01]  /*8030*/  HADD2.F32 R2, -RZ, R0.reuse.H0_H0 ;  /* 0x20000000ff027230 */ /* 0x100fe20000004100 */
[----:B-1----:R-:W-:Y:S01]  /*8040*/  F2FP.F16.E5M2.UNPACK_B R127, R154 ;  /* 0x0000009aff7f723e */ /* 0x002fe200020004ff */
[----:B------:R-:W-:Y:S01]  /*8050*/  HADD2.F32 R72, -RZ, R0.H1_H1 ;  /* 0x30000000ff487230 */ /* 0x000fe20000004100 */
[----:B------:R-:W-:Y:S01]  /*8060*/  F2FP.F16.E5M2.UNPACK_B R0, R141.H1 ;  /* 0x0000008dff00723e */ /* 0x000fe200030004ff */
[--C-:B------:R-:W-:Y:S01]  /*8070*/  HADD2.F32 R74, -RZ, R3.reuse.H0_H0 ;  /* 0x20000003ff4a7230 */ /* 0x100fe20000004100 */
[----:B------:R-:W-:Y:S01]  /*8080*/  F2FP.F16.E5M2.UNPACK_B R117, R151.H1 ;  /* 0x00000097ff75723e */ /* 0x000fe200030004ff */
[----:B------:R-:W-:Y:S01]  /*8090*/  HADD2.F32 R76, -RZ, R3.H1_H1 ;  /* 0x30000003ff4c7230 */ /* 0x000fe20000004100 */
[-C--:B------:R-:W-:Y:S01]  /*80a0*/  F2FP.F16.E5M2.UNPACK_B R3, R142.reuse ;  /* 0x0000008eff03723e */ /* 0x080fe200020004ff */
[--C-:B------:R-:W-:Y:S01]  /*80b0*/  HADD2.F32 R80, -RZ, R0.reuse.H0_H0 ;  /* 0x20000000ff507230 */ /* 0x100fe20000004100 */
[----:B------:R-:W-:Y:S01]  /*80c0*/  ISETP.NE.AND P0, PT, R176, RZ, PT ;  /* 0x000000ffb000720c */ /* 0x000fe20003f05270 */
[----:B------:R-:W-:Y:S01]  /*80d0*/  HADD2.F32 R77, -RZ, R0.H1_H1 ;  /* 0x30000000ff4d7230 */ /* 0x000fe20000004100 */
[----:B------:R-:W-:Y:S01]  /*80e0*/  F2FP.F16.E5M2.UNPACK_B R0, R142.H1 ;  /* 0x0000008eff00723e */ /* 0x000fe200030004ff */
[--C-:B------:R-:W-:Y:S01]  /*80f0*/  HADD2.F32 R82, -RZ, R3.reuse.H0_H0 ;  /* 0x20000003ff527230 */ /* 0x100fe20000004100 */
[----:B------:R-:W-:Y:S01]  /*8100*/  ISETP.NE.AND P6, PT, R189, RZ, PT ;  /* 0x000000ffbd00720c */ /* 0x000fe20003fc5270 */
[----:B------:R-:W-:Y:S01]  /*8110*/  HADD2.F32 R79, -RZ, R3.H1_H1 ;  /* 0x30000003ff4f7230 */ /* 0x000fe20000004100 */
[----:B------:R-:W-:Y:S01]  /*8120*/  F2FP.F16.E5M2.UNPACK_B R3, R143.H1 ;  /* 0x0000008fff03723e */ /* 0x000fe200030004ff */
[--C-:B------:R-:W-:Y:S02]  /*8130*/  HADD2.F32 R84, -RZ, R0.reuse.H0_H0 ;  /* 0x20000000ff547230 */ /* 0x100fe40000004100 */
[----:B------:R-:W-:Y:S01]  /*8140*/  HADD2.F32 R81, -RZ, R0.H1_H1 ;  /* 0x30000000ff517230 */ /* 0x000fe20000004100 */
[-C--:B------:R-:W-:Y:S01]  /*8150*/  F2FP.F16.E5M2.UNPACK_B R0, R144.reuse ;  /* 0x00000090ff00723e */ /* 0x080fe200020004ff */
[--C-:B------:R-:W-:Y:S02]  /*8160*/  HADD2.F32 R86, -RZ, R4.reuse.H0_H0 ;  /* 0x20000004ff567230 */ /* 0x100fe40000004100 */
[----:B------:R-:W-:Y:S01]  /*8170*/  HADD2.F32 R83, -RZ, R4.H1_H1 ;  /* 0x30000004ff537230 */ /* 0x000fe20000004100 */
[-C--:B------:R-:W-:Y:S01]  /*8180*/  F2FP.F16.E5M2.UNPACK_B R4, R145.reuse ;  /* 0x00000091ff04723e */ /* 0x080fe200020004ff */
[--C-:B------:R-:W-:Y:S02]  /*8190*/  HADD2.F32 R90, -RZ, R0.reuse.H0_H0 ;  /* 0x20000000ff5a7230 */ /* 0x100fe40000004100 */
[----:B------:R-:W-:Y:S01]  /*81a0*/  HADD2.F32 R87, -RZ, R0.H1_H1 ;  /* 0x30000000ff577230 */ /* 0x000fe20000004100 */
[----:B------:R-:W-:Y:S01]  /*81b0*/  F2FP.F16.E5M2.UNPACK_B R0, R145.H1 ;  /* 0x00000091ff00723e */ /* 0x000fe200030004ff */
[--C-:B------:R-:W-:Y:S02]  /*81c0*/  HADD2.F32 R88, -RZ, R3.reuse.H0_H0 ;  /* 0x20000003ff587230 */ /* 0x100fe40000004100 */
[----:B------:R-:W-:Y:S01]  /*81d0*/  HADD2.F32 R85, -RZ, R3.H1_H1 ;  /* 0x30000003ff557230 */ /* 0x000fe20000004100 */
[----:B------:R-:W-:Y:S01]  /*81e0*/  F2FP.F16.E5M2.UNPACK_B R3, R144.H1 ;  /* 0x00000090ff03723e */ /* 0x000fe200030004ff */
[--C-:B------:R-:W-:Y:S02]  /*81f0*/  HADD2.F32 R96, -RZ, R0.reuse.H0_H0 ;  /* 0x20000000ff607230 */ /* 0x100fe40000004100 */
[----:B------:R-:W-:Y:S01]  /*8200*/  HADD2.F32 R93, -RZ, R0.H1_H1 ;  /* 0x30000000ff5d7230 */ /* 0x000fe20000004100 */
[-C--:B------:R-:W-:Y:S01]  /*8210*/  F2FP.F16.E5M2.UNPACK_B R0, R146.reuse.H1 ;  /* 0x00000092ff00723e */ /* 0x080fe200030004ff */
[--C-:B------:R-:W-:Y:S02]  /*8220*/  HADD2.F32 R94, -RZ, R4.reuse.H0_H0 ;  /* 0x20000004ff5e7230 */ /* 0x100fe40000004100 */
[----:B------:R-:W-:Y:S01]  /*8230*/  HADD2.F32 R91, -RZ, R4.H1_H1 ;  /* 0x30000004ff5b7230 */ /* 0x000fe20000004100 */
[----:B------:R-:W-:Y:S01]  /*8240*/  F2FP.F16.E5M2.UNPACK_B R4, R147 ;  /* 0x00000093ff04723e */ /* 0x000fe200020004ff */
[--C-:B------:R-:W-:Y:S02]  /*8250*/  HADD2.F32 R92, -RZ, R3.reuse.H0_H0 ;  /* 0x20000003ff5c7230 */ /* 0x100fe40000004100 */
[----:B------:R-:W-:Y:S01]  /*8260*/  HADD2.F32 R89, -RZ, R3.H1_H1 ;  /* 0x30000003ff597230 */ /* 0x000fe20000004100 */
[----:B------:R-:W-:Y:S01]  /*8270*/  F2FP.F16.E5M2.UNPACK_B R3, R146 ;  /* 0x00000092ff03723e */ /* 0x000fe200020004ff */
[--C-:B------:R-:W-:Y:S02]  /*8280*/  HADD2.F32 R100, -RZ, R0.reuse.H0_H0 ;  /* 0x20000000ff647230 */ /* 0x100fe40000004100 */
[----:B------:R-:W-:Y:S01]  /*8290*/  HADD2.F32 R97, -RZ, R0.H1_H1 ;  /* 0x30000000ff617230 */ /* 0x000fe20000004100 */
[-C--:B------:R-:W-:Y:S01]  /*82a0*/  F2FP.F16.E5M2.UNPACK_B R0, R148.reuse ;  /* 0x00000094ff00723e */ /* 0x080fe200020004ff */
[--C-:B------:R-:W-:Y:S02]  /*82b0*/  HADD2.F32 R102, -RZ, R4.reuse.H0_H0 ;  /* 0x20000004ff667230 */ /* 0x100fe40000004100 */
[----:B------:R-:W-:Y:S01]  /*82c0*/  HADD2.F32 R99, -RZ, R4.H1_H1 ;  /* 0x30000004ff637230 */ /* 0x000fe20000004100 */
[----:B------:R-:W-:Y:S01]  /*82d0*/  F2FP.F16.E5M2.UNPACK_B R4, R149 ;  /* 0x00000095ff04723e */ /* 0x000fe200020004ff */
[--C-:B------:R-:W-:Y:S02]  /*82e0*/  HADD2.F32 R98, -RZ, R3.reuse.H0_H0 ;  /* 0x20000003ff627230 */ /* 0x100fe40000004100 */
[----:B------:R-:W-:Y:S01]  /*82f0*/  HADD2.F32 R95, -RZ, R3.H1_H1 ;  /* 0x30000003ff5f7230 */ /* 0x000fe20000004100 */
[----:B------:R-:W-:Y:S01]  /*8300*/  F2FP.F16.E5M2.UNPACK_B R3, R147.H1 ;  /* 0x00000093ff03723e */ /* 0x000fe200030004ff */
[--C-:B------:R-:W-:Y:S02]  /*8310*/  HADD2.F32 R106, -RZ, R0.reuse.H0_H0 ;  /* 0x20000000ff6a7230 */ /* 0x100fe40000004100 */
[----:B------:R-:W-:Y:S01]  /*8320*/  HADD2.F32 R103, -RZ, R0.H1_H1 ;  /* 0x30000000ff677230 */ /* 0x000fe20000004100 */
[----:B------:R-:W-:Y:S01]  /*8330*/  F2FP.F16.E5M2.UNPACK_B R0, R148.H1 ;  /* 0x00000094ff00723e */ /* 0x000fe200030004ff */
[--C-:B------:R-:W-:Y:S02]  /*8340*/  HADD2.F32 R110, -RZ, R4.reuse.H0_H0 ;  /* 0x20000004ff6e7230 */ /* 0x100fe40000004100 */
[----:B------:R-:W-:Y:S02]  /*8350*/  HADD2.F32 R107, -RZ, R4.H1_H1 ;  /* 0x30000004ff6b7230 */ /* 0x000fe40000004100 */
[--C-:B------:R-:W-:Y:S01]  /*8360*/  HADD2.F32 R104, -RZ, R3.reuse.H0_H0 ;  /* 0x20000003ff687230 */ /* 0x100fe20000004100 */
[----:B------:R-:W1:Y:S01]  /*8370*/  LDTM.x64 R4, tmem[UR4+0x40] ;  /* 0x00004004000479ee */ /* 0x000e620008340000 */
[----:B------:R-:W-:Y:S01]  /*8380*/  HADD2.F32 R101, -RZ, R3.H1_H1 ;  /* 0x30000003ff657230 */ /* 0x000fe20000004100 */
[----:B------:R-:W-:Y:S01]  /*8390*/  F2FP.F16.E5M2.UNPACK_B R3, R149.H1 ;  /* 0x00000095ff03723e */ /* 0x000fe200030004ff */
        /* <DEDUP_REMOVED lines=14> */
[----:B------:R-:W-:Y:S01]  /*8480*/  F2FP.F16.E5M2.UNPACK_B R0, R152.H1 ;  /* 0x00000098ff00723e */ /* 0x000fe200030004ff */
[--C-:B------:R-:W-:Y:S02]  /*8490*/  HADD2.F32 R122, -RZ, R3.reuse.H0_H0 ;  /* 0x20000003ff7a7230 */ /* 0x100fe40000004100 */
[C---:B-1----:R-:W-:Y:S01]  /*84a0*/  FMUL R7, R70.reuse, R7 ;  /* 0x0000000746077220 */ /* 0x042fe20000400000 */
        /* <DEDUP_REMOVED lines=10> */
[C---:B------:R-:W-:Y:S01]  /*8550*/  FMUL R0, R70.reuse, R4 ;  /* 0x0000000446007220 */ /* 0x040fe20000400000 */
[--C-:B------:R-:W-:Y:S01]  /*8560*/  HADD2.F32 R130, -RZ, R127.reuse.H0_H0 ;  /* 0x2000007fff827230 */ /* 0x100fe20000004100 */
[----:B------:R-:W-:Y:S01]  /*8570*/  F2FP.F16.E5M2.UNPACK_B R4, R155 ;  /* 0x0000009bff04723e */ /* 0x000fe200020004ff */
[----:B------:R-:W-:Y:S02]  /*8580*/  HADD2.F32 R127, -RZ, R127.H1_H1 ;  /* 0x3000007fff7f7230 */ /* 0x000fe40000004100 */
[C---:B------:R-:W-:Y:S01]  /*8590*/  FFMA R0, R73.reuse, R2, R0 ;  /* 0x0000000249007223 */ /* 0x040fe20000000000 */
[C---:B------:R-:W-:Y:S01]  /*85a0*/  FMUL R2, R70.reuse, R5 ;  /* 0x0000000546027220 */ /* 0x040fe20000400000 */
[--C-:B------:R-:W-:Y:S01]  /*85b0*/  HADD2.F32 R132, -RZ, R3.reuse.H0_H0 ;  /* 0x20000003ff847230 */ /* 0x100fe20000004100 */
[----:B------:R-:W-:Y:S01]  /*85c0*/  F2FP.F16.E5M2.UNPACK_B R5, R155.H1 ;  /* 0x0000009bff05723e */ /* 0x000fe200030004ff */
[----:B------:R-:W-:Y:S02]  /*85d0*/  HADD2.F32 R129, -RZ, R3.H1_H1 ;  /* 0x30000003ff817230 */ /* 0x000fe40000004100 */
[C---:B------:R-:W-:Y:S01]  /*85e0*/  FFMA R2, R73.reuse, R72, R2 ;  /* 0x0000004849027223 */ /* 0x040fe20000000002 */
[--C-:B------:R-:W-:Y:S02]  /*85f0*/  HADD2.F32 R72, -RZ, R4.reuse.H0_H0 ;  /* 0x20000004ff487230 */ /* 0x100fe40000004100 */
[C---:B------:R-:W-:Y:S01]  /*8600*/  FMUL R3, R70.reuse, R6 ;  /* 0x0000000646037220 */ /* 0x040fe20000400000 */
[----:B------:R-:W-:Y:S02]  /*8610*/  HADD2.F32 R131, -RZ, R4.H1_H1 ;  /* 0x30000004ff837230 */ /* 0x000fe40000004100 */
[C---:B------:R-:W-:Y:S01]  /*8620*/  FMUL R4, R70.reuse, R9 ;  /* 0x0000000946047220 */ /* 0x040fe20000400000 */
[--C-:B------:R-:W-:Y:S02]  /*8630*/  HADD2.F32 R133, -RZ, R5.reuse.H1_H1 ;  /* 0x30000005ff857230 */ /* 0x100fe40000004100 */
[C---:B------:R-:W-:Y:S01]  /*8640*/  FFMA R3, R73.reuse, R74, R3 ;  /* 0x0000004a49037223 */ /* 0x040fe20000000003 */
[----:B------:R-:W-:Y:S01]  /*8650*/  FFMA R7, R73, R76, R7 ;  /* 0x0000004c49077223 */ /* 0x000fe20000000007 */
[----:B------:R-:W-:Y:S02]  /*8660*/  HADD2.F32 R74, -RZ, R5.H0_H0 ;  /* 0x20000005ff4a7230 */ /* 0x000fe40000004100 */
[C---:B------:R-:W-:Y:S01]  /*8670*/  FMUL R5, R70.reuse, R10 ;  /* 0x0000000a46057220 */ /* 0x040fe20000400000 */
[C---:B------:R-:W-:Y:S01]  /*8680*/  FMUL R6, R70.reuse, R11 ;  /* 0x0000000b46067220 */ /* 0x040fe20000400000 */
[C---:B------:R-:W-:Y:S01]  /*8690*/  FMUL R11, R70.reuse, R16 ;  /* 0x00000010460b7220 */ /* 0x040fe20000400000 */
[----:B------:R-:W-:Y:S01]  /*86a0*/  F2FP.SATFINITE.E5M2.F32.PACK_AB_MERGE_C R135, R7, R3, RZ ;  /* 0x000000030787723e */ /* 0x000fe200048060ff */
[C---:B------:R-:W-:Y:S01]  /*86b0*/  FMUL R3, R70.reuse, R8 ;  /* 0x0000000846037220 */ /* 0x040fe20000400000 */
[C---:B------:R-:W-:Y:S01]  /*86c0*/  FMUL R7, R70.reuse, R12 ;  /* 0x0000000c46077220 */ /* 0x040fe20000400000 */
[C---:B------:R-:W-:Y:S01]  /*86d0*/  FMUL R8, R70.reuse, R13 ;  /* 0x0000000d46087220 */ /* 0x040fe20000400000 */
[C---:B------:R-:W-:Y:S01]  /*86e0*/  FMUL R12, R70.reuse, R17 ;  /* 0x00000011460c7220 */ /* 0x040fe20000400000 */
[C---:B------:R-:W-:Y:S01]  /*86f0*/  FFMA R3, R73.reuse, R78, R3 ;  /* 0x0000004e49037223 */ /* 0x040fe20000000003 */
[C---:B------:R-:W-:Y:S01]  /*8700*/  FFMA R4, R73.reuse, R75, R4 ;  /* 0x0000004b49047223 */ /* 0x040fe20000000004 */
[C---:B------:R-:W-:Y:S01]  /*8710*/  FFMA R5, R73.reuse, R80, R5 ;  /* 0x0000005049057223 */ /* 0x040fe20000000005 */
[C---:B------:R-:W-:Y:S01]  /*8720*/  FFMA R6, R73.reuse, R77, R6 ;  /* 0x0000004d49067223 */ /* 0x040fe20000000006 */
[C---:B------:R-:W-:Y:S01]  /*8730*/  FFMA R7, R73.reuse, R82, R7 ;  /* 0x0000005249077223 */ /* 0x040fe20000000007 */
[C---:B------:R-:W-:Y:S01]  /*8740*/  FFMA R8, R73.reuse, R79, R8 ;  /* 0x0000004f49087223 */ /* 0x040fe20000000008 */
[C---:B------:R-:W-:Y:S01]  /*8750*/  FMUL R16, R70.reuse, R21 ;  /* 0x0000001546107220 */ /* 0x040fe20000400000 */
[----:B------:R-:W-:Y:S01]  /*8760*/  FMUL R9, R70, R14 ;  /* 0x0000000e46097220 */ /* 0x000fe20000400000 */
[----:B------:R-:W-:Y:S01]  /*8770*/  F2FP.SATFINITE.E5M2.F32.PACK_AB_MERGE_C R5, R6, R5, RZ ;  /* 0x000000050605723e */ /* 0x000fe200048060ff */
[C---:B------:R-:W-:Y:S01]  /*8780*/  FMUL R10, R70.reuse, R15 ;  /* 0x0000000f460a7220 */ /* 0x040fe20000400000 */
[C---:B------:R-:W-:Y:S01]  /*8790*/  FMUL R15, R70.reuse, R20 ;  /* 0x00000014460f7220 */ /* 0x040fe20000400000 */
[C---:B------:R-:W-:Y:S01]  /*87a0*/  FFMA R9, R73.reuse, R84, R9 ;  /* 0x0000005449097223 */ /* 0x040fe20000000009 */
[C---:B------:R-:W-:Y:S01]  /*87b0*/  FMUL R20, R70.reuse, R25 ;  /* 0x0000001946147220 */ /* 0x040fe20000400000 */
[C---:B------:R-:W-:Y:S01]  /*87c0*/  FFMA R10, R73.reuse, R81, R10 ;  /* 0x00000051490a7223 */ /* 0x040fe2000000000a */
[C---:B------:R-:W-:Y:S01]  /*87d0*/  FFMA R11, R73.reuse, R86, R11 ;  /* 0x00000056490b7223 */ /* 0x040fe2000000000b */
[C---:B------:R-:W-:Y:S01]  /*87e0*/  FFMA R12, R73.reuse, R83, R12 ;  /* 0x00000053490c7223 */ /* 0x040fe2000000000c */
[C---:B------:R-:W-:Y:S01]  /*87f0*/  FMUL R13, R70.reuse, R18 ;  /* 0x00000012460d7220 */ /* 0x040fe20000400000 */
[----:B------:R-:W-:Y:S01]  /*8800*/  FMUL R14, R70, R19 ;  /* 0x00000013460e7220 */ /* 0x000fe20000400000 */
[----:B------:R-:W-:Y:S01]  /*8810*/  F2FP.SATFINITE.E5M2.F32.PACK_AB_MERGE_C R9, R10, R9, RZ ;  /* 0x000000090a09723e */ /* 0x000fe200048060ff */
[C---:B------:R-:W-:Y:S01]  /*8820*/  FMUL R19, R70.reuse, R24 ;  /* 0x0000001846137220 */ /* 0x040fe20000400000 */
        /* <DEDUP_REMOVED lines=17> */
[----:B------:R-:W-:Y:S01]  /*8940*/  FMUL R27, R70, R32 ;  /* 0x00000020461b7220 */ /* 0x000fe20000400000 */
[C---:B------:R-:W-:Y:S01]  /*8950*/  FFMA R21, R73.reuse, R96, R21 ;  /* 0x0000006049157223 */ /* 0x040fe20000000015 */
[C---:B------:R-:W-:Y:S01]  /*8960*/  FFMA R22, R73.reuse, R93, R22 ;  /* 0x0000005d49167223 */ /* 0x040fe20000000016 */
[----:B------:R-:W-:Y:S01]  /*8970*/  F2FP.SATFINITE.E5M2.F32.PACK_AB_MERGE_C R16, R16, R15, R17 ;  /* 0x0000000f1010723e */ /* 0x000fe20004806011 */
[C---:B------:R-:W-:Y:S01]  /*8980*/  FFMA R23, R73.reuse, R98, R23 ;  /* 0x0000006249177223 */ /* 0x040fe20000000017 */
[C---:B------:R-:W-:Y:S01]  /*8990*/  FFMA R24, R73.reuse, R95, R24 ;  /* 0x0000005f49187223 */ /* 0x040fe20000000018 */
[----:B------:R-:W-:Y:S01]  /*89a0*/  FMUL R32, R70, R37 ;  /* 0x0000002546207220 */ /* 0x000fe20000400000 */
[----:B------:R-:W-:Y:S01]  /*89b0*/  F2FP.SATFINITE.E5M2.F32.PACK_AB_MERGE_C R21, R22, R21, RZ ;  /* 0x000000151615723e */ /* 0x000fe200048060ff */
[C---:B------:R-:W-:Y:S01]  /*89c0*/  FMUL R25, R70.reuse, R30 ;  /* 0x0000001e46197220 */ /* 0x040fe20000400000 */
[C---:B------:R-:W-:Y:S01]  /*89d0*/  FMUL R26, R70.reuse, R31 ;  /* 0x0000001f461a7220 */ /* 0x040fe20000400000 */
[----:B------:R-:W-:Y:S01]  /*89e0*/  FMUL R31, R70, R36 ;  /* 0x00000024461f7220 */ /* 0x000fe20000400000 */
[----:B------:R-:W-:Y:S01]  /*89f0*/  F2FP.SATFINITE.E5M2.F32.PACK_AB_MERGE_C R17, R20, R19, R21 ;  /* 0x000000131411723e */ /* 0x000fe20004806015 */
        /* <DEDUP_REMOVED lines=8> */
[----:B------:R-:W-:Y:S01]  /*8a80*/  FMUL R35, R70, R40 ;  /* 0x0000002846237220 */ /* 0x000fe20000400000 */
[C---:B------:R-:W-:Y:S01]  /*8a90*/  FFMA R29, R73.reuse, R104, R29 ;  /* 0x00000068491d7223 */ /* 0x040fe2000000001d */
[----:B------:R-:W-:Y:S01]  /*8aa0*/  F2FP.SATFINITE.E5M2.F32.PACK_AB_MERGE_C R18, R24, R23, R18 ;  /* 0x000000171812723e */ /* 0x000fe20004806012 */
        /* <DEDUP_REMOVED lines=22> */
[C---:B------:R-:W-:Y:S01]  /*8c10*/  FMUL R41, R70.reuse, R46 ;  /* 0x0000002e46297220 */ /* 0x040fe20000400000 */
[C---:B------:R-:W-:Y:S01]  /*8c20*/  FMUL R42, R70.reuse, R47 ;  /* 0x0000002f462a7220 */ /* 0x040fe20000400000 */
        /* <DEDUP_REMOVED lines=8> */
[C---:B------:R-:W-:Y:S01]  /*8cb0*/  FMUL R47, R70.reuse, R52 ;  /* 0x00000034462f7220 */ /* 0x040fe20000400000 */
[C---:B------:R-:W-:Y:S01]  /*8cc0*/  FFMA R44, R73.reuse, R115, R44 ;  /* 0x00000073492c7223 */ /* 0x040fe2000000002c */
[C---:B------:R-:W-:Y:S01]  /*8cd0*/  FMUL R48, R70.reuse, R53 ;  /* 0x0000003546307220 */ /* 0x040fe20000400000 */
        /* <DEDUP_REMOVED lines=8> */
[C---:B------:R-:W-:Y:S01]  /*8d60*/  FFMA R45, R73.reuse, R120, R45 ;  /* 0x00000078492d7223 */ /* 0x040fe2000000002d */
[C---:B------:R-:W-:Y:S01]  /*8d70*/  FMUL R59, R70.reuse, R64 ;  /* 0x00000040463b7220 */ /* 0x040fe20000400000 */
[C---:B------:R-:W-:Y:S01]  /*8d80*/  FMUL R60, R70.reuse, R65 ;  /* 0x00000041463c7220 */ /* 0x040fe20000400000 */
[C---:B------:R-:W-:Y:S01]  /*8d90*/  FMUL R61, R70.reuse, R66 ;  /* 0x00000042463d7220 */ /* 0x040fe20000400000 */
[----:B------:R-:W-:Y:S01]  /*8da0*/  FMUL R62, R70, R67 ;  /* 0x00000043463e7220 */ /* 0x000fe20000400000 */
[C---:B------:R-:W-:Y:S01]  /*8db0*/  FFMA R46, R73.reuse, R117, R46 ;  /* 0x00000075492e7223 */ /* 0x040fe2000000002e */
[----:B------:R-:W-:Y:S01]  /*8dc0*/  F2FP.SATFINITE.E5M2.F32.PACK_AB_MERGE_C R64, R2, R0, R135 ;  /* 0x000000000240723e */ /* 0x000fe20004806087 */
[C---:B------:R-:W-:Y:S01]  /*8dd0*/  FFMA R47, R73.reuse, R122, R47 ;  /* 0x0000007a492f7223 */ /* 0x040fe2000000002f */
[----:B------:R-:W-:Y:S01]  /*8de0*/  F2FP.SATFINITE.E5M2.F32.PACK_AB_MERGE_C R65, R4, R3, R5 ;  /* 0x000000030441723e */ /* 0x000fe20004806005 */
[C---:B------:R-:W-:Y:S01]  /*8df0*/  FFMA R48, R73.reuse, R119, R48 ;  /* 0x0000007749307223 */ /* 0x040fe20000000030 */
[----:B------:R-:W-:Y:S01]  /*8e00*/  F2FP.SATFINITE.E5M2.F32.PACK_AB_MERGE_C R66, R8, R7, R9 ;  /* 0x000000070842723e */ /* 0x000fe20004806009 */
[C---:B------:R-:W-:Y:S01]  /*8e10*/  FFMA R49, R73.reuse, R124, R49 ;  /* 0x0000007c49317223 */ /* 0x040fe20000000031 */
[----:B------:R-:W-:Y:S01]  /*8e20*/  F2FP.SATFINITE.E5M2.F32.PACK_AB_MERGE_C R67, R12, R11, R13 ;  /* 0x0000000b0c43723e */ /* 0x000fe2000480600d */
[----:B------:R-:W-:Y:S01]  /*8e30*/  FMUL R53, R70, R58 ;  /* 0x0000003a46357220 */ /* 0x000fe20000400000 */
[C---:B------:R-:W-:Y:S01]  /*8e40*/  FFMA R50, R73.reuse, R121, R50 ;  /* 0x0000007949327223 */ /* 0x040fe20000000032 */
[C---:B------:R-:W-:Y:S01]  /*8e50*/  FFMA R51, R73.reuse, R126, R51 ;  /* 0x0000007e49337223 */ /* 0x040fe20000000033 */
[C---:B------:R-:W-:Y:S01]  /*8e60*/  FFMA R52, R73.reuse, R123, R52 ;  /* 0x0000007b49347223 */ /* 0x040fe20000000034 */
[----:B------:R1:W-:Y:S01]  /*8e70*/  STS.128 [R137+UR44+0xa200], R64 ;  /* 0x00a2004089007988 */ /* 0x0003e20008000c2c */
[C---:B------:R-:W-:Y:S01]  /*8e80*/  FFMA R53, R73.reuse, R128, R53 ;  /* 0x0000008049357223 */ /* 0x040fe20000000035 */
[----:B------:R-:W-:Y:S01]  /*8e90*/  F2FP.SATFINITE.E5M2.F32.PACK_AB_MERGE_C R37, R38, R37, RZ ;  /* 0x000000252625723e */ /* 0x000fe200048060ff */
[C---:B------:R-:W-:Y:S01]  /*8ea0*/  FFMA R54, R73.reuse, R125, R54 ;  /* 0x0000007d49367223 */ /* 0x040fe20000000036 */
[----:B------:R-:W-:Y:S01]  /*8eb0*/  FMUL R58, R70, R63 ;  /* 0x0000003f463a7220 */ /* 0x000fe20000400000 */
[C---:B------:R-:W-:Y:S01]  /*8ec0*/  FFMA R55, R73.reuse, R130, R55 ;  /* 0x0000008249377223 */ /* 0x040fe20000000037 */
[C---:B------:R-:W-:Y:S01]  /*8ed0*/  FFMA R56, R73.reuse, R127, R56 ;  /* 0x0000007f49387223 */ /* 0x040fe20000000038 */
[C---:B------:R-:W-:Y:S01]  /*8ee0*/  FFMA R57, R73.reuse, R132, R57 ;  /* 0x0000008449397223 */ /* 0x040fe20000000039 */
[----:B------:R1:W-:Y:S01]  /*8ef0*/  STS.128 [R178+0xa010], R16 ;  /* 0x00a01010b2007388 */ /* 0x0003e20000000c00 */
[----:B------:R-:W-:Y:S01]  /*8f00*/  F2FP.SATFINITE.E5M2.F32.PACK_AB_MERGE_C R33, R36, R35, R37 ;  /* 0x000000232421723e */ /* 0x000fe20004806025 */
[C---:B------:R-:W-:Y:S01]  /*8f10*/  FFMA R58, R73.reuse, R129, R58 ;  /* 0x00000081493a7223 */ /* 0x040fe2000000003a */
[----:B------:R-:W-:Y:S01]  /*8f20*/  F2FP.SATFINITE.E5M2.F32.PACK_AB_MERGE_C R34, R42, R41, RZ ;  /* 0x000000292a22723e */ /* 0x000fe200048060ff */
[C---:B------:R-:W-:Y:S01]  /*8f30*/  FFMA R59, R73.reuse, R72, R59 ;  /* 0x00000048493b7223 */ /* 0x040fe2000000003b */
[----:B------:R-:W-:Y:S01]  /*8f40*/  F2FP.SATFINITE.E5M2.F32.PACK_AB_MERGE_C R35, R46, R45, RZ ;  /* 0x0000002d2e23723e */ /* 0x000fe200048060ff */
        /* <DEDUP_REMOVED lines=25> */
[----:B------:R-:W-:Y:S02]  /*90e0*/  UIADD3 UR4, UP0, UPT, UR62, 0x680, URZ ;  /* 0x000006803e047890 */ /* 0x000fe4000ff1e0ff */
[----:B------:R-:W-:Y:S02]  /*90f0*/  UIADD3 UR9, UPT, UPT, UR49, 0x40, URZ ;  /* 0x0000004031097890 */ /* 0x000fe4000fffe0ff */
[----:B------:R-:W-:Y:S02]  /*9100*/  UIADD3 UR8, UPT, UPT, UR44, 0xa200, URZ ;  /* 0x0000a2002c087890 */ /* 0x000fe4000fffe0ff */
[----:B------:R-:W-:Y:S01]  /*9110*/  UIADD3.X UR5, UPT, UPT, URZ, UR63, URZ, UP0, !UPT ;  /* 0x0000003fff057290 */ /* 0x000fe200087fe4ff */
[----:B------:R-:W-:Y:S01]  /*9120*/  UMOV UR10, UR50 ;  /* 0x00000032000a7c82 */ /* 0x000fe20008000000 */
[----:B------:R-:W-:Y:S07]  /*9130*/  UMOV UR11, UR36 ;  /* 0x00000024000b7c82 */ /* 0x000fee0008000000 */
[----:B------:R2:W-:Y:S01]  /*9140*/  UTMASTG.3D [UR8], [UR4] ;  /* 0x00000008040073b5 */ /* 0x0005e20008010000 */
[----:B------:R0:W-:Y:S01]  /*9150*/  UTMACMDFLUSH ;  /* 0x00000000000079b7 */ /* 0x0001e20000000000 */
[----:B--2---:R-:W-:Y:S04]  /*9160*/  DEPBAR.LE SB0, 0x1 ;  /* 0x000080400000791a */ /* 0x004fe80000000000 */
.L_x_126:
[----:B------:R-:W-:Y:S05]  /*9170*/  BSYNC.RECONVERGENT B0 ;  /* 0x0000000000007941 */ /* 0x000fea0003800200 */
.L_x_125:
        /* <DEDUP_REMOVED lines=16> */
.L_x_130:
[----:B------:R-:W-:Y:S05]  /*9280*/  BSYNC B0 ;  /* 0x0000000000007941 */ /* 0x000fea0003800000 */
.L_x_129:
        /* <DEDUP_REMOVED lines=20> */
.L_x_128:
[----:B------:R-:W-:Y:S05]  /*93d0*/  BSYNC B1 ;  /* 0x0000000000017941 */ /* 0x000fea0003800000 */
.L_x_127:
        /* <DEDUP_REMOVED lines=22> */
.L_x_133:
[----:B------:R-:W-:Y:S05]  /*9540*/  BSYNC.RECONVERGENT B6 ;  /* 0x0000000000067941 */ /* 0x000fea0003800200 */
.L_x_132:
        /* <DEDUP_REMOVED lines=276> */
[----:B------:R-:W-:Y:S02]  /*a690*/  UIADD3 UR4, UPT, UPT, UR44, 0x8200, URZ ;  /* 0x000082002c047890 */ /* 0x000fe4000fffe0ff */
[----:B------:R-:W-:Y:S01]  /*a6a0*/  UIADD3 UR9, UPT, UPT, UR49, 0x80, URZ ;  /* 0x0000008031097890 */ /* 0x000fe2000fffe0ff */
[----:B------:R-:W-:Y:S01]  /*a6b0*/  UMOV UR10, UR50 ;  /* 0x00000032000a7c82 */ /* 0x000fe20008000000 */
[----:B------:R-:W-:Y:S02]  /*a6c0*/  UMOV UR11, UR36 ;  /* 0x00000024000b7c82 */ /* 0x000fe40008000000 */
        /* <DEDUP_REMOVED lines=8> */
.L_x_135:
[----:B------:R-:W-:Y:S05]  /*a750*/  BSYNC.RECONVERGENT B0 ;  /* 0x0000000000007941 */ /* 0x000fea0003800200 */
.L_x_134:
        /* <DEDUP_REMOVED lines=16> */
.L_x_139:
[----:B------:R-:W-:Y:S05]  /*a860*/  BSYNC B0 ;  /* 0x0000000000007941 */ /* 0x000fea0003800000 */
.L_x_138:
        /* <DEDUP_REMOVED lines=20> */
.L_x_137:
[----:B------:R-:W-:Y:S05]  /*a9b0*/  BSYNC B1 ;  /* 0x0000000000017941 */ /* 0x000fea0003800000 */
.L_x_136:
[----:B------:R-:W-:Y:S05]  /*a9c0*/  VIADD R0, R71, 0xc0 ;  /* 0x000000c047007836 */ /* 0x000fea0000000000 */
        /* <DEDUP_REMOVED lines=20> */
.L_x_141:
[----:B------:R-:W-:Y:S01]  /*ab10*/  ISETP.NE.AND P0, PT, R176, RZ, PT ;  /* 0x000000ffb000720c */ /* 0x000fe20003f05270 */
[----:B------:R-:W-:Y:S05]  /*ab20*/  WARPSYNC.ALL ;  /* 0x0000000000007948 */ /* 0x000fea0003800000 */
[----:B------:R-:W-:Y:S01]  /*ab30*/  R2UR UR4, R71 ;  /* 0x00000000470472ca */ /* 0x000fe200000e0000 */
[----:B------:R-:W-:Y:S01]  /*ab40*/  BSSY.RECONVERGENT B0, `(.L_x_142) ;  /* 0x000011c000007945 */ /* 0x000fe20003800200 */
[----:B------:R-:W-:Y:S02]  /*ab50*/  F2FP.F16.E5M2.UNPACK_B R11, R141 ;  /* 0x0000008dff0b723e */ /* 0x000fe400020004ff */
[----:B------:R-:W-:Y:S02]  /*ab60*/  F2FP.F16.E5M2.UNPACK_B R10, R142 ;  /* 0x0000008eff0a723e */ /* 0x000fe400020004ff */
[----:B------:R-:W-:Y:S01]  /*ab70*/  F2FP.F16.E5M2.UNPACK_B R9, R143 ;  /* 0x0000008fff09723e */ /* 0x000fe200020004ff */
[--C-:B------:R-:W-:Y:S01]  /*ab80*/  HADD2.F32 R74, -RZ, R11.reuse.H0_H0 ;  /* 0x2000000bff4a7230 */ /* 0x100fe20000004100 */
[----:B------:R-:W-:Y:S01]  /*ab90*/  F2FP.F16.E5M2.UNPACK_B R8, R144 ;  /* 0x00000090ff08723e */ /* 0x000fe200020004ff */
[----:B------:R-:W-:Y:S01]  /*aba0*/  HADD2.F32 R76, -RZ, R11.H1_H1 ;  /* 0x3000000bff4c7230 */ /* 0x000fe20000004100 */
[----:B------:R-:W-:Y:S01]  /*abb0*/  F2FP.F16.E5M2.UNPACK_B R7, R145 ;  /* 0x00000091ff07723e */ /* 0x000fe200020004ff */
[--C-:B------:R-:W-:Y:S01]  /*abc0*/  HADD2.F32 R77, -RZ, R10.reuse.H0_H0 ;  /* 0x2000000aff4d7230 */ /* 0x100fe20000004100 */
[----:B------:R-:W-:Y:S01]  /*abd0*/  F2FP.F16.E5M2.UNPACK_B R6, R146 ;  /* 0x00000092ff06723e */ /* 0x000fe200020004ff */
[----:B------:R-:W-:Y:S01]  /*abe0*/  HADD2.F32 R80, -RZ, R10.H1_H1 ;  /* 0x3000000aff507230 */ /* 0x000fe20000004100 */
[----:B------:R-:W-:Y:S01]  /*abf0*/  F2FP.F16.E5M2.UNPACK_B R5, R147 ;  /* 0x00000093ff05723e */ /* 0x000fe200020004ff */
[--C-:B------:R-:W-:Y:S01]  /*ac00*/  HADD2.F32 R81, -RZ, R9.reuse.H0_H0 ;  /* 0x20000009ff517230 */ /* 0x100fe20000004100 */
[----:B-1----:R-:W-:Y:S01]  /*ac10*/  F2FP.F16.E5M2.UNPACK_B R4, R148 ;  /* 0x00000094ff04723e */ /* 0x002fe200020004ff */
[----:B------:R-:W-:Y:S01]  /*ac20*/  HADD2.F32 R83, -RZ, R9.H1_H1 ;  /* 0x30000009ff537230 */ /* 0x000fe20000004100 */
[-C--:B------:R-:W-:Y:S01]  /*ac30*/  F2FP.F16.E5M2.UNPACK_B R2, R140.reuse ;  /* 0x0000008cff02723e */ /* 0x080fe200020004ff */
[--C-:B------:R-:W-:Y:S01]  /*ac40*/  HADD2.F32 R86, -RZ, R8.reuse.H0_H0 ;  /* 0x20000008ff567230 */ /* 0x100fe20000004100 */
[----:B------:R-:W-:Y:S01]  /*ac50*/  F2FP.F16.E5M2.UNPACK_B R140, R140.H1 ;  /* 0x0000008cff8c723e */ /* 0x000fe200030004ff */
[----:B------:R-:W-:Y:S01]  /*ac60*/  HADD2.F32 R87, -RZ, R8.H1_H1 ;  /* 0x30000008ff577230 */ /* 0x000fe20000004100 */
[----:B------:R-:W-:Y:S01]  /*ac70*/  F2FP.F16.E5M2.UNPACK_B R141, R141.H1 ;  /* 0x0000008dff8d723e */ /* 0x000fe200030004ff */
[--C-:B------:R-:W-:Y:S01]  /*ac80*/  HADD2.F32 R90, -RZ, R7.reuse.H0_H0 ;  /* 0x20000007ff5a7230 */ /* 0x100fe20000004100 */
[----:B------:R-:W-:Y:S01]  /*ac90*/  F2FP.F16.E5M2.UNPACK_B R142, R142.H1 ;  /* 0x0000008eff8e723e */ /* 0x000fe200030004ff */
[----:B------:R-:W-:Y:S01]  /*aca0*/  HADD2.F32 R91, -RZ, R7.H1_H1 ;  /* 0x30000007ff5b7230 */ /* 0x000fe20000004100 */
[----:B------:R-:W-:Y:S01]  /*acb0*/  F2FP.F16.E5M2.UNPACK_B R143, R143.H1 ;  /* 0x0000008fff8f723e */ /* 0x000fe200030004ff */
[--C-:B------:R-:W-:Y:S01]  /*acc0*/  HADD2.F32 R94, -RZ, R6.reuse.H0_H0 ;  /* 0x20000006ff5e7230 */ /* 0x100fe20000004100 */
[----:B------:R-:W-:Y:S01]  /*acd0*/  IADD3 R163, PT, PT, R163, 0xd0, RZ ;  /* 0x000000d0a3a37810 */ /* 0x000fe20007ffe0ff */
[----:B------:R-:W-:Y:S01]  /*ace0*/  HADD2.F32 R95, -RZ, R6.H1_H1 ;  /* 0x30000006ff5f7230 */ /* 0x000fe20000004100 */
[----:B------:R-:W-:Y:S01]  /*acf0*/  F2FP.F16.E5M2.UNPACK_B R107, R149 ;  /* 0x00000095ff6b723e */ /* 0x000fe200020004ff */
[--C-:B------:R-:W-:Y:S01]  /*ad00*/  HADD2.F32 R98, -RZ, R5.reuse.H0_H0 ;  /* 0x20000005ff627230 */ /* 0x100fe20000004100 */
[----:B------:R-:W-:Y:S01]  /*ad10*/  LOP3.LUT R163, R163, 0xfefffff8, RZ, 0xc0, !PT ;  /* 0xfefffff8a3a37812 */ /* 0x000fe200078ec0ff */
[----:B------:R-:W-:Y:S01]  /*ad20*/  HADD2.F32 R99, -RZ, R5.H1_H1 ;  /* 0x30000005ff637230 */ /* 0x000fe20000004100 */
[----:B------:R-:W-:Y:S01]  /*ad30*/  F2FP.F16.E5M2.UNPACK_B R111, R150 ;  /* 0x00000096ff6f723e */ /* 0x000fe200020004ff */
[--C-:B------:R-:W-:Y:S01]  /*ad40*/  HADD2.F32 R102, -RZ, R4.reuse.H0_H0 ;  /* 0x20000004ff667230 */ /* 0x100fe20000004100 */
[----:B------:R-:W-:Y:S01]  /*ad50*/  F2FP.F16.E5M2.UNPACK_B R115, R151 ;  /* 0x00000097ff73723e */ /* 0x000fe200020004ff */
[----:B------:R-:W-:Y:S01]  /*ad60*/  HADD2.F32 R103, -RZ, R4.H1_H1 ;  /* 0x30000004ff677230 */ /* 0x000fe20000004100 */
[----:B------:R-:W-:Y:S01]  /*ad70*/  F2FP.F16.E5M2.UNPACK_B R119, R152 ;  /* 0x00000098ff77723e */ /* 0x000fe200020004ff */
[----:B------:R-:W1:Y:S01]  /*ad80*/  LDTM.x64 R4, tmem[UR4+0xc0] ;  /* 0x0000c004000479ee */ /* 0x000e620008340000 */
[--C-:B------:R-:W-:Y:S01]  /*ad90*/  HADD2.F32 R0, -RZ, R2.reuse.H0_H0 ;  /* 0x20000002ff007230 */ /* 0x100fe20000004100 */
[----:B------:R-:W-:Y:S01]  /*ada0*/  NOP ;  /* 0x0000000000007918 */ /* 0x000fe20000000000 */
[----:B-1----:R1:W-:Y:S01]  /*adb0*/  SYNCS.ARRIVE.TRANS64.RED.A1T0 RZ, [R163+URZ], RZ ;  /* 0x000000ffa3ff79a7 */ /* 0x0023e200081004ff */
[----:B------:R-:W-:Y:S01]  /*adc0*/  HADD2.F32 R2, -RZ, R2.H1_H1 ;  /* 0x30000002ff027230 */ /* 0x000fe20000004100 */
[----:B------:R-:W-:Y:S01]  /*add0*/  F2FP.F16.E5M2.UNPACK_B R123, R153 ;  /* 0x00000099ff7b723e */ /* 0x000fe200020004ff */
[----:B------:R-:W-:Y:S01]  /*ade0*/  HADD2.F32 R78, -RZ, R141.H1_H1 ;  /* 0x3000008dff4e7230 */ /* 0x000fe20000004100 */
[----:B------:R-:W-:Y:S01]  /*adf0*/  F2FP.F16.E5M2.UNPACK_B R127, R154 ;  /* 0x0000009aff7f723e */ /* 0x000fe200020004ff */
[--C-:B------:R-:W-:Y:S01]  /*ae00*/  HADD2.F32 R106, -RZ, R107.reuse.H0_H0 ;  /* 0x2000006bff6a7230 */ /* 0x100fe20000004100 */
[----:B------:R-:W-:Y:S01]  /*ae10*/  F2FP.F16.E5M2.UNPACK_B R130, R155 ;  /* 0x0000009bff82723e */ /* 0x000fe200020004ff */
[----:B------:R-:W-:Y:S01]  /*ae20*/  HADD2.F32 R107, -RZ, R107.H1_H1 ;  /* 0x3000006bff6b7230 */ /* 0x000fe20000004100 */
[----:B------:R-:W-:Y:S01]  /*ae30*/  F2FP.F16.E5M2.UNPACK_B R144, R144.H1 ;  /* 0x00000090ff90723e */ /* 0x000fe200030004ff */
        /* <DEDUP_REMOVED lines=12> */
[C---:B------:R-:W-:Y:S01]  /*af00*/  FMUL R4, R70.reuse, R4 ;  /* 0x0000000446047220 */ /* 0x040fe20000400000 */
[C---:B------:R-:W-:Y:S01]  /*af10*/  FMUL R5, R70.reuse, R5 ;  /* 0x0000000546057220 */ /* 0x040fe20000400000 */
[--C-:B------:R-:W-:Y:S02]  /*af20*/  HADD2.F32 R3, -RZ, R140.reuse.H0_H0 ;  /* 0x2000008cff037230 */ /* 0x100fe40000004100 */
        /* <DEDUP_REMOVED lines=9> */
[----:B------:R-:W-:Y:S02]  /*afc0*/  HADD2.F32 R122, -RZ, R123.H0_H0 ;  /* 0x2000007bff7a7230 */ /* 0x000fe40000004100 */
[C---:B------:R-:W-:Y:S01]  /*afd0*/  FMUL R6, R70.reuse, R6 ;  /* 0x0000000646067220 */ /* 0x040fe20000400000 */
[----:B------:R-:W-:Y:S02]  /*afe0*/  HADD2.F32 R72, -RZ, R140.H1_H1 ;  /* 0x3000008cff487230 */ /* 0x000fe40000004100 */
[C---:B------:R-:W-:Y:S01]  /*aff0*/  FMUL R7, R70.reuse, R7 ;  /* 0x0000000746077220 */ /* 0x040fe20000400000 */
[----:B------:R-:W-:Y:S02]  /*b000*/  HADD2.F32 R75, -RZ, R141.H0_H0 ;  /* 0x2000008dff4b7230 */ /* 0x000fe40000004100 */
[C---:B------:R-:W-:Y:S01]  /*b010*/  FFMA R6, R73.reuse, R3, R6 ;  /* 0x0000000349067223 */ /* 0x040fe20000000006 */
[----:B------:R-:W-:Y:S02]  /*b020*/  HADD2.F32 R123, -RZ, R123.H1_H1 ;  /* 0x3000007bff7b7230 */ /* 0x000fe40000004100 */
[C---:B------:R-:W-:Y:S01]  /*b030*/  FFMA R7, R73.reuse, R72, R7 ;  /* 0x0000004849077223 */ /* 0x040fe20000000007 */
[C---:B------:R-:W-:Y:S01]  /*b040*/  FFMA R8, R73.reuse, R74, R8 ;  /* 0x0000004a49087223 */ /* 0x040fe20000000008 */
[----:B------:R-:W-:Y:S01]  /*b050*/  FFMA R9, R73, R76, R9 ;  /* 0x0000004c49097223 */ /* 0x000fe20000000009 */
[--C-:B------:R-:W-:Y:S02]  /*b060*/  HADD2.F32 R126, -RZ, R127.reuse.H0_H0 ;  /* 0x2000007fff7e7230 */ /* 0x100fe40000004100 */
[C---:B------:R-:W-:Y:S01]  /*b070*/  FMUL R10, R70.reuse, R10 ;  /* 0x0000000a460a7220 */ /* 0x040fe20000400000 */
[----:B------:R-:W-:Y:S01]  /*b080*/  F2FP.SATFINITE.E5M2.F32.PACK_AB_MERGE_C R76, R7, R6, RZ ;  /* 0x00000006074c723e */ /* 0x000fe200048060ff */
[C---:B------:R-:W-:Y:S01]  /*b090*/  FMUL R7, R70.reuse, R20 ;  /* 0x0000001446077220 */ /* 0x040fe20000400000 */
[----:B------:R-:W-:Y:S02]  /*b0a0*/  HADD2.F32 R127, -RZ, R127.H1_H1 ;  /* 0x3000007fff7f7230 */ /* 0x000fe40000004100 */
[C---:B------:R-:W-:Y:S01]  /*b0b0*/  FFMA R10, R73.reuse, R75, R10 ;  /* 0x0000004b490a7223 */ /* 0x040fe2000000000a */
[----:B------:R-:W-:Y:S02]  /*b0c0*/  HADD2.F32 R72, -RZ, R130.H0_H0 ;  /* 0x20000082ff487230 */ /* 0x000fe40000004100 */
[C---:B------:R-:W-:Y:S01]  /*b0d0*/  FMUL R11, R70.reuse, R11 ;  /* 0x0000000b460b7220 */ /* 0x040fe20000400000 */
[--C-:B------:R-:W-:Y:S02]  /*b0e0*/  HADD2.F32 R79, -RZ, R142.reuse.H0_H0 ;  /* 0x2000008eff4f7230 */ /* 0x100fe40000004100 */
[C---:B------:R-:W-:Y:S01]  /*b0f0*/  FMUL R14, R70.reuse, R14 ;  /* 0x0000000e460e7220 */ /* 0x040fe20000400000 */
[----:B------:R-:W-:Y:S02]  /*b100*/  HADD2.F32 R82, -RZ, R142.H1_H1 ;  /* 0x3000008eff527230 */ /* 0x000fe40000004100 */
[C---:B------:R-:W-:Y:S01]  /*b110*/  FFMA R11, R73.reuse, R78, R11 ;  /* 0x0000004e490b7223 */ /* 0x040fe2000000000b */
[C---:B------:R-:W-:Y:S01]  /*b120*/  FFMA R12, R73.reuse, R77, R12 ;  /* 0x0000004d490c7223 */ /* 0x040fe2000000000c */
[C---:B------:R-:W-:Y:S01]  /*b130*/  FFMA R13, R73.reuse, R80, R13 ;  /* 0x00000050490d7223 */ /* 0x040fe2000000000d */
[----:B------:R-:W-:Y:S01]  /*b140*/  FFMA R14, R73, R79, R14 ;  /* 0x0000004f490e7223 */ /* 0x000fe2000000000e */
[----:B------:R-:W-:Y:S01]  /*b150*/  HADD2.F32 R75, -RZ, R130.H1_H1 ;  /* 0x30000082ff4b7230 */ /* 0x000fe20000004100 */
[----:B------:R-:W-:Y:S01]  /*b160*/  F2FP.SATFINITE.E5M2.F32.PACK_AB_MERGE_C R78, R11, R10, RZ ;  /* 0x0000000a0b4e723e */ /* 0x000fe200048060ff */
[C---:B------:R-:W-:Y:S01]  /*b170*/  FMUL R10, R70.reuse, R21 ;  /* 0x00000015460a7220 */ /* 0x040fe20000400000 */
[C---:B------:R-:W-:Y:S01]  /*b180*/  FMUL R21, R70.reuse, R28 ;  /* 0x0000001c46157220 */ /* 0x040fe20000400000 */
        /* <DEDUP_REMOVED lines=8> */
[C---:B------:R-:W-:Y:S01]  /*b210*/  FMUL R18, R70.reuse, R25 ;  /* 0x0000001946127220 */ /* 0x040fe20000400000 */
[----:B------:R-:W-:Y:S01]  /*b220*/  F2FP.SATFINITE.E5M2.F32.PACK_AB_MERGE_C R14, R15, R14, RZ ;  /* 0x0000000e0f0e723e */ /* 0x000fe200048060ff */
        /* <DEDUP_REMOVED lines=8> */
[C---:B------:R-:W-:Y:S01]  /*b2b0*/  FFMA R11, R73.reuse, R88, R11 ;  /* 0x00000058490b7223 */ /* 0x040fe2000000000b */
[----:B------:R-:W-:Y:S01]  /*b2c0*/  FMUL R22, R70, R29 ;  /* 0x0000001d46167220 */ /* 0x000fe20000400000 */
        /* <DEDUP_REMOVED lines=13> */
[----:B------:R-:W-:Y:S01]  /*b3a0*/  FMUL R20, R70, R27 ;  /* 0x0000001b46147220 */ /* 0x000fe20000400000 */
[--C-:B------:R-:W-:Y:S01]  /*b3b0*/  HADD2.F32 R96, -RZ, R146.reuse.H0_H0 ;  /* 0x20000092ff607230 */ /* 0x100fe20000004100 */
[----:B------:R-:W-:Y:S01]  /*b3c0*/  F2FP.SATFINITE.E5M2.F32.PACK_AB_MERGE_C R16, R10, R7, R16 ;  /* 0x000000070a10723e */ /* 0x000fe20004806010 */
[----:B------:R-:W-:Y:S02]  /*b3d0*/  HADD2.F32 R97, -RZ, R146.H1_H1 ;  /* 0x30000092ff617230 */ /* 0x000fe40000004100 */
        /* <DEDUP_REMOVED lines=28> */
[----:B------:R-:W-:Y:S01]  /*b5a0*/  F2FP.F16.E5M2.UNPACK_B R151, R151.H1 ;  /* 0x00000097ff97723e */ /* 0x000fe200030004ff */
[----:B------:R-:W-:Y:S01]  /*b5b0*/  FMUL R38, R70, R45 ;  /* 0x0000002d46267220 */ /* 0x000fe20000400000 */
[----:B------:R-:W-:Y:S01]  /*b5c0*/  F2FP.SATFINITE.E5M2.F32.PACK_AB_MERGE_C R19, R28, R27, RZ ;  /* 0x0000001b1c13723e */ /* 0x000fe200048060ff */
[----:B------:R-:W-:Y:S01]  /*b5d0*/  FFMA R31, R73, R104, R31 ;  /* 0x00000068491f7223 */ /* 0x000fe2000000001f */
[C---:B------:R-:W-:Y:S01]  /*b5e0*/  FMUL R45, R70.reuse, R52 ;  /* 0x00000034462d7220 */ /* 0x040fe20000400000 */
[C---:B------:R-:W-:Y:S01]  /*b5f0*/  FMUL R52, R70.reuse, R59 ;  /* 0x0000003b46347220 */ /* 0x040fe20000400000 */
[----:B------:R-:W-:Y:S01]  /*b600*/  F2FP.F16.E5M2.UNPACK_B R152, R152.H1 ;  /* 0x00000098ff98723e */ /* 0x000fe200030004ff */
[C---:B------:R-:W-:Y:S01]  /*b610*/  FMUL R59, R70.reuse, R66 ;  /* 0x00000042463b7220 */ /* 0x040fe20000400000 */
[----:B------:R-:W-:Y:S01]  /*b620*/  F2FP.SATFINITE.E5M2.F32.PACK_AB_MERGE_C R66, R13, R12, R14 ;  /* 0x0000000c0d42723e */ /* 0x000fe2000480600e */
        /* <DEDUP_REMOVED lines=11> */
[C---:B------:R-:W-:Y:S01]  /*b6e0*/  FFMA R35, R73.reuse, R108, R35 ;  /* 0x0000006c49237223 */ /* 0x040fe20000000023 */
[C---:B------:R-:W-:Y:S01]  /*b6f0*/  FMUL R36, R70.reuse, R43 ;  /* 0x0000002b46247220 */ /* 0x040fe20000400000 */
[--C-:B------:R-:W-:Y:S02]  /*b700*/  HADD2.F32 R112, -RZ, R150.reuse.H0_H0 ;  /* 0x20000096ff707230 */ /* 0x100fe40000004100 */
[C---:B------:R-:W-:Y:S01]  /*b710*/  FMUL R39, R70.reuse, R46 ;  /* 0x0000002e46277220 */ /* 0x040fe20000400000 */
        /* <DEDUP_REMOVED lines=13> */
[C---:B------:R-:W-:Y:S01]  /*b7f0*/  FMUL R46, R70.reuse, R53 ;  /* 0x00000035462e7220 */ /* 0x040fe20000400000 */
[--C-:B------:R-:W-:Y:S02]  /*b800*/  HADD2.F32 R120, -RZ, R152.reuse.H0_H0 ;  /* 0x20000098ff787230 */ /* 0x100fe40000004100 */
[C---:B------:R-:W-:Y:S01]  /*b810*/  FMUL R50, R70.reuse, R57 ;  /* 0x0000003946327220 */ /* 0x040fe20000400000 */
[C---:B------:R-:W-:Y:S01]  /*b820*/  FMUL R51, R70.reuse, R58 ;  /* 0x0000003a46337220 */ /* 0x040fe20000400000 */
[C---:B------:R-:W-:Y:S01]  /*b830*/  FMUL R53, R70.reuse, R60 ;  /* 0x0000003c46357220 */ /* 0x040fe20000400000 */
[C---:B------:R-:W-:Y:S01]  /*b840*/  FFMA R43, R73.reuse, R116, R43 ;  /* 0x00000074492b7223 */ /* 0x040fe2000000002b */
[----:B------:R-:W-:Y:S02]  /*b850*/  HADD2.F32 R121, -RZ, R152.H1_H1 ;  /* 0x30000098ff797230 */ /* 0x000fe40000004100 */
[C---:B------:R-:W-:Y:S01]  /*b860*/  FMUL R47, R70.reuse, R54 ;  /* 0x00000036462f7220 */ /* 0x040fe20000400000 */
[C---:B------:R-:W-:Y:S01]  /*b870*/  FMUL R57, R70.reuse, R64 ;  /* 0x0000004046397220 */ /* 0x040fe20000400000 */
[C---:B------:R-:W-:Y:S01]  /*b880*/  FMUL R58, R70.reuse, R65 ;  /* 0x00000041463a7220 */ /* 0x040fe20000400000 */
[C---:B------:R-:W-:Y:S01]  /*b890*/  FMUL R60, R70.reuse, R67 ;  /* 0x00000043463c7220 */ /* 0x040fe20000400000 */
[----:B------:R-:W-:Y:S01]  /*b8a0*/  FFMA R44, R73, R117, R44 ;  /* 0x00000075492c7223 */ /* 0x000fe2000000002c */
[C---:B------:R-:W-:Y:S01]  /*b8b0*/  FMUL R48, R70.reuse, R55 ;  /* 0x0000003746307220 */ /* 0x040fe20000400000 */
[----:B------:R-:W-:Y:S01]  /*b8c0*/  F2FP.SATFINITE.E5M2.F32.PACK_AB_MERGE_C R64, R5, R4, R76 ;  /* 0x000000040540723e */ /* 0x000fe2000480604c */
[----:B------:R-:W-:Y:S01]  /*b8d0*/  FFMA R45, R73, R118, R45 ;  /* 0x00000076492d7223 */ /* 0x000fe2000000002d */
[----:B------:R-:W-:Y:S01]  /*b8e0*/  F2FP.SATFINITE.E5M2.F32.PACK_AB_MERGE_C R65, R9, R8, R78 ;  /* 0x000000080941723e */ /* 0x000fe2000480604e */
[----:B------:R-:W-:Y:S01]  /*b8f0*/  FMUL R49, R70, R56 ;  /* 0x0000003846317220 */ /* 0x000fe20000400000 */
[----:B------:R-:W-:Y:S01]  /*b900*/  F2FP.SATFINITE.E5M2.F32.PACK_AB_MERGE_C R67, R2, R0, R3 ;  /* 0x000000000243723e */ /* 0x000fe20004806003 */
[C---:B------:R-:W-:Y:S01]  /*b910*/  FFMA R46, R73.reuse, R119, R46 ;  /* 0x00000077492e7223 */ /* 0x040fe2000000002e */
[----:B------:R-:W-:Y:S01]  /*b920*/  F2FP.F16.E5M2.UNPACK_B R154, R154.H1 ;  /* 0x0000009aff9a723e */ /* 0x000fe200030004ff */
[--C-:B------:R-:W-:Y:S02]  /*b930*/  HADD2.F32 R124, -RZ, R153.reuse.H0_H0 ;  /* 0x20000099ff7c7230 */ /* 0x100fe40000004100 */
[C---:B------:R-:W-:Y:S01]  /*b940*/  FFMA R47, R73.reuse, R120, R47 ;  /* 0x00000078492f7223 */ /* 0x040fe2000000002f */
[----:B------:R1:W-:Y:S01]  /*b950*/  STS.128 [R137+UR44+0xa200], R64 ;  /* 0x00a2004089007988 */ /* 0x0003e20008000c2c */
[----:B------:R-:W-:Y:S02]  /*b960*/  HADD2.F32 R125, -RZ, R153.H1_H1 ;  /* 0x30000099ff7d7230 */ /* 0x000fe40000004100 */
[C---:B------:R-:W-:Y:S01]  /*b970*/  FFMA R48, R73.reuse, R121, R48 ;  /* 0x0000007949307223 */ /* 0x040fe20000000030 */
[C---:B------:R-:W-:Y:S01]  /*b980*/  FFMA R49, R73.reuse, R122, R49 ;  /* 0x0000007a49317223 */ /* 0x040fe20000000031 */
[----:B------:R-:W-:Y:S01]  /*b990*/  F2FP.F16.E5M2.UNPACK_B R155, R155.H1 ;  /* 0x0000009bff9b723e */ /* 0x000fe200030004ff */
[C---:B------:R-:W-:Y:S01]  /*b9a0*/  FFMA R50, R73.reuse, R123, R50 ;  /* 0x0000007b49327223 */ /* 0x040fe20000000032 */
[----:B------:R-:W-:Y:S01]  /*b9b0*/  FMUL R54, R70, R61 ;  /* 0x0000003d46367220 */ /* 0x000fe20000400000 */
[--C-:B------:R-:W-:Y:S01]  /*b9c0*/  HADD2.F32 R128, -RZ, R154.reuse.H0_H0 ;  /* 0x2000009aff807230 */ /* 0x100fe20000004100 */
[----:B------:R1:W-:Y:S01]  /*b9d0*/  STS.128 [R178+0xa010], R16 ;  /* 0x00a01010b2007388 */ /* 0x0003e20000000c00 */
[----:B------:R-:W-:Y:S01]  /*b9e0*/  F2FP.SATFINITE.E5M2.F32.PACK_AB_MERGE_C R35, R36, R35, RZ ;  /* 0x000000232423723e */ /* 0x000fe200048060ff */
[C---:B------:R-:W-:Y:S01]  /*b9f0*/  FFMA R51, R73.reuse, R124, R51 ;  /* 0x0000007c49337223 */ /* 0x040fe20000000033 */
[----:B------:R-:W-:Y:S01]  /*ba00*/  F2FP.SATFINITE.E5M2.F32.PACK_AB_MERGE_C R39, R40, R39, RZ ;  /* 0x000000272827723e */ /* 0x000fe200048060ff */
[----:B------:R-:W-:Y:S02]  /*ba10*/  HADD2.F32 R129, -RZ, R154.H1_H1 ;  /* 0x3000009aff817230 */ /* 0x000fe40000004100 */
[C---:B------:R-:W-:Y:S01]  /*ba20*/  FMUL R55, R70.reuse, R62 ;  /* 0x0000003e46377220 */ /* 0x040fe20000400000 */
[C---:B------:R-:W-:Y:S01]  /*ba30*/  FFMA R52, R73.reuse, R125, R52 ;  /* 0x0000007d49347223 */ /* 0x040fe20000000034 */
[----:B------:R-:W-:Y:S01]  /*ba40*/  FMUL R56, R70, R63 ;  /* 0x0000003f46387220 */ /* 0x000fe20000400000 */
[C---:B------:R-:W-:Y:S01]  /*ba50*/  FFMA R53, R73.reuse, R126, R53 ;  /* 0x0000007e49357223 */ /* 0x040fe20000000035 */
[C---:B------:R-:W-:Y:S01]  /*ba60*/  FFMA R54, R73.reuse, R127, R54 ;  /* 0x0000007f49367223 */ /* 0x040fe20000000036 */
[--C-:B------:R-:W-:Y:S02]  /*ba70*/  HADD2.F32 R74, -RZ, R155.reuse.H0_H0 ;  /* 0x2000009bff4a7230 */ /* 0x100fe40000004100 */
[C---:B------:R-:W-:Y:S01]  /*ba80*/  FFMA R55, R73.reuse, R128, R55 ;  /* 0x0000008049377223 */ /* 0x040fe20000000037 */
[----:B------:R-:W-:Y:S02]  /*ba90*/  HADD2.F32 R131, -RZ, R155.H1_H1 ;  /* 0x3000009bff837230 */ /* 0x000fe40000004100 */
[C---:B------:R-:W-:Y:S01]  /*baa0*/  FFMA R56, R73.reuse, R129, R56 ;  /* 0x0000008149387223 */ /* 0x040fe20000000038 */
[----:B------:R-:W-:Y:S01]  /*bab0*/  F2FP.SATFINITE.E5M2.F32.PACK_AB_MERGE_C R43, R44, R43, RZ ;  /* 0x0000002b2c2b723e */ /* 0x000fe200048060ff */
[C---:B------:R-:W-:Y:S01]  /*bac0*/  FFMA R57, R73.reuse, R72, R57 ;  /* 0x0000004849397223 */ /* 0x040fe20000000039 */
[C---:B------:R-:W-:Y:S01]  /*bad0*/  FFMA R58, R73.reuse, R75, R58 ;  /* 0x0000004b493a7223 */ /* 0x040fe2000000003a */
[C---:B------:R-:W-:Y:S01]  /*bae0*/  FFMA R59, R73.reuse, R74, R59 ;  /* 0x0000004a493b7223 */ /* 0x040fe2000000003b */
[----:B------:R-:W-:Y:S01]  /*baf0*/  F2FP.SATFINITE.E5M2.F32.PACK_AB_MERGE_C R33, R34, R33, R35 ;  /* 0x000000212221723e */ /* 0x000fe20004806023 */
[----:B------:R-:W-:Y:S01]  /*bb00*/  FFMA R60, R73, R131, R60 ;  /* 0x00000083493c7223 */ /* 0x000fe2000000003c */
[----:B------:R-:W-:Y:S02]  /*bb10*/  F2FP.SATFINITE.E5M2.F32.PACK_AB_MERGE_C R32, R30, R29, R32 ;  /* 0x0000001d1e20723e */ /* 0x000fe40004806020 */
        /* <DEDUP_REMOVED lines=11> */
[----:B------:R-:W-:Y:S03]  /*bbd0*/  IADD3 R68, PT, PT, R68, 0x1, RZ ;  /* 0x0000000144447810 */ /* 0x000fe60007ffe0ff */
        /* <DEDUP_REMOVED lines=18> */
.L_x_143:
[----:B------:R-:W-:Y:S05]  /*bd00*/  BSYNC.RECONVERGENT B0 ;  /* 0x0000000000007941 */ /* 0x000fea0003800200 */
.L_x_142:
[----:B------:R-:W-:Y:S01]  /*bd10*/  R2UR UR5, R160 ;  /* 0x00000000a00572ca */ /* 0x000fe200000e0000 */
[----:B------:R-:W-:Y:S01]  /*bd20*/  BAR.SYNC.DEFER_BLOCKING 0x1, 0x80 ;  /* 0x0042000000007b1d */ /* 0x000fe20000010000 */
[----:B------:R-:W-:Y:S01]  /*bd30*/  R2UR UR4, R161 ;  /* 0x00000000a10472ca */ /* 0x000fe200000e0000 */
[----:B------:R-:W-:Y:S01]  /*bd40*/  UISETP.NE.AND UP0, UPT, UR46, URZ, UPT ;  /* 0x000000ff2e00728c */ /* 0x000fe2000bf05270 */
[----:B------:R-:W-:Y:S02]  /*bd50*/  ISETP.NE.AND P0, PT, R164, 0x2, PT ;  /* 0x00000002a400780c */ /* 0x000fe40003f05270 */
[----:B------:R-:W-:Y:S02]  /*bd60*/  ISETP.NE.AND P1, PT, R68, 0x2, PT ;  /* 0x000000024400780c */ /* 0x000fe40003f25270 */
[----:B------:R-:W-:Y:S02]  /*bd70*/  SEL R0, RZ, 0x1, P0 ;  /* 0x00000001ff007807 */ /* 0x000fe40000000000 */
[----:B------:R-:W-:Y:S02]  /*bd80*/  SEL R3, RZ, 0x1, P1 ;  /* 0x00000001ff037807 */ /* 0x000fe40000800000 */
[----:B------:R-:W-:Y:S01]  /*bd90*/  LOP3.LUT R169, R169, R0, RZ, 0x3c, !PT ;  /* 0x00000000a9a97212 */ /* 0x000fe200078e3cff */
[----:B------:R-:W-:Y:S01]  /*bda0*/  UIADD3 UR31, UPT, UPT, UR37, UR5, URZ ;  /* 0x00000005251f7290 */ /* 0x000fe2000fffe0ff */
[----:B------:R-:W-:Y:S01]  /*bdb0*/  LOP3.LUT R170, R170, R3, RZ, 0x3c, !PT ;  /* 0x00000003aaaa7212 */ /* 0x000fe200078e3cff */
[----:B------:R-:W-:Y:S01]  /*bdc0*/  UIADD3 UR30, UPT, UPT, UR38, UR4, URZ ;  /* 0x00000004261e7290 */ /* 0x000fe2000fffe0ff */
[----:B------:R-:W-:Y:S02]  /*bdd0*/  SEL R164, R164, RZ, P0 ;  /* 0x000000ffa4a47207 */ /* 0x000fe40000000000 */
[----:B------:R-:W-:Y:S01]  /*bde0*/  SEL R68, R68, RZ, P1 ;  /* 0x000000ff44447207 */ /* 0x000fe20000800000 */
[----:B------:R-:W-:Y:S01]  /*bdf0*/  UMOV UR36, UR59 ;  /* 0x0000003b00247c82 */ /* 0x000fe20008000000 */
[----:B------:R-:W-:Y:S07]  /*be00*/  BRA.U UP0, `(.L_x_144) ;  /* 0xffffff9900787547 */ /* 0x000fee000b83ffff */
[----:B------:R-:W-:Y:S05]  /*be10*/  EXIT ;  /* 0x000000000000794d */ /* 0x000fea0003800000 */
.L_x_24:
[----:B--2---:R2:W3:Y:S02]  /*be20*/  SYNCS.PHASECHK.TRANS64.TRYWAIT P0, [R3+URZ+0xf0], R2 ;  /* 0x0000f002030075a7 */ /* 0x0044e400080011ff */
[----:B---3--:R-:W-:Y:S05]  /*be30*/  @!P0 NANOSLEEP.SYNCS 0x989680 ;  /* 0x009896800000895d */ /* 0x008fea0003900000 */
[----:B------:R-:W3:Y:S02]  /*be40*/  @!P0 SYNCS.PHASECHK.TRANS64 P0, [R3+URZ+0xf0], R2 ;  /* 0x0000f002030085a7 */ /* 0x000ee400080010ff */
[----:B---3--:R-:W-:Y:S05]  /*be50*/  @!P0 BRA `(.L_x_24) ;  /* 0xfffffffc00f08947 */ /* 0x008fea000383ffff */
[----:B------:R-:W-:Y:S05]  /*be60*/  BRA `(.L_x_145) ;  /* 0xffffff5800e07947 */ /* 0x000fea000383ffff */
.L_x_27:
[----:B-1----:R-:W-:-:S07]  /*be70*/  MOV R0, UR33 ;  /* 0x0000002100007c02 */ /* 0x002fce0008000f00 */
.L_x_146:
[----:B-1----:R1:W2:Y:S02]  /*be80*/  SYNCS.PHASECHK.TRANS64.TRYWAIT P0, [R0+URZ+0x28], R3 ;  /* 0x00002803000075a7 */ /* 0x0022a400080011ff */
[----:B--2---:R-:W-:Y:S05]  /*be90*/  @!P0 NANOSLEEP.SYNCS 0x989680 ;  /* 0x009896800000895d */ /* 0x004fea0003900000 */
[----:B------:R-:W2:Y:S02]  /*bea0*/  @!P0 SYNCS.PHASECHK.TRANS64 P0, [R0+URZ+0x28], R3 ;  /* 0x00002803000085a7 */ /* 0x000ea400080010ff */
[----:B--2---:R-:W-:Y:S05]  /*beb0*/  @!P0 BRA `(.L_x_146) ;  /* 0xfffffffc00f08947 */ /* 0x004fea000383ffff */
[----:B------:R-:W-:Y:S05]  /*bec0*/  BRA `(.L_x_26) ;  /* 0xffffff5c00347947 */ /* 0x000fea000383ffff */
.L_x_34:
[----:B-1----:R-:W-:-:S07]  /*bed0*/  MOV R0, UR17 ;  /* 0x0000001100007c02 */ /* 0x002fce0008000f00 */
.L_x_147:
[----:B-1----:R1:W2:Y:S02]  /*bee0*/  SYNCS.PHASECHK.TRANS64.TRYWAIT P0, [R0+URZ+0x28], R3 ;  /* 0x00002803000075a7 */ /* 0x0022a400080011ff */
[----:B--2---:R-:W-:Y:S05]  /*bef0*/  @!P0 NANOSLEEP.SYNCS 0x989680 ;  /* 0x009896800000895d */ /* 0x004fea0003900000 */
[----:B------:R-:W2:Y:S02]  /*bf00*/  @!P0 SYNCS.PHASECHK.TRANS64 P0, [R0+URZ+0x28], R3 ;  /* 0x00002803000085a7 */ /* 0x000ea400080010ff */
[----:B--2---:R-:W-:Y:S05]  /*bf10*/  @!P0 BRA `(.L_x_147) ;  /* 0xfffffffc00f08947 */ /* 0x004fea000383ffff */
[----:B------:R-:W-:Y:S05]  /*bf20*/  BRA `(.L_x_33) ;  /* 0xffffff5c00f47947 */ /* 0x000fea000383ffff */
.L_x_39:
[----:B-1----:R1:W2:Y:S02]  /*bf30*/  SYNCS.PHASECHK.TRANS64.TRYWAIT P0, [R3+URZ+0xa0], R0 ;  /* 0x0000a000030075a7 */ /* 0x0022a400080011ff */
[----:B--2---:R-:W-:Y:S05]  /*bf40*/  @!P0 NANOSLEEP.SYNCS 0x989680 ;  /* 0x009896800000895d */ /* 0x004fea0003900000 */
[----:B------:R-:W2:Y:S02]  /*bf50*/  @!P0 SYNCS.PHASECHK.TRANS64 P0, [R3+URZ+0xa0], R0 ;  /* 0x0000a000030085a7 */ /* 0x000ea400080010ff */
[----:B--2---:R-:W-:Y:S05]  /*bf60*/  @!P0 BRA `(.L_x_39) ;  /* 0xfffffffc00f08947 */ /* 0x004fea000383ffff */
[----:B------:R-:W-:Y:S05]  /*bf70*/  BRA `(.L_x_148) ;  /* 0xffffff60009c7947 */ /* 0x000fea000383ffff */
.L_x_43:
[----:B-1----:R-:W-:-:S07]  /*bf80*/  MOV R0, UR4 ;  /* 0x0000000400007c02 */ /* 0x002fce0008000f00 */
.L_x_149:
[----:B-1----:R1:W2:Y:S02]  /*bf90*/  SYNCS.PHASECHK.TRANS64.TRYWAIT P0, [R0+URZ], R3 ;  /* 0x00000003000075a7 */ /* 0x0022a400080011ff */
[----:B--2---:R-:W-:Y:S05]  /*bfa0*/  @!P0 NANOSLEEP.SYNCS 0x989680 ;  /* 0x009896800000895d */ /* 0x004fea0003900000 */
[----:B------:R-:W2:Y:S02]  /*bfb0*/  @!P0 SYNCS.PHASECHK.TRANS64 P0, [R0+URZ], R3 ;  /* 0x00000003000085a7 */ /* 0x000ea400080010ff */
[----:B--2---:R-:W-:Y:S05]  /*bfc0*/  @!P0 BRA `(.L_x_149) ;  /* 0xfffffffc00f08947 */ /* 0x004fea000383ffff */
[----:B------:R-:W-:Y:S05]  /*bfd0*/  BRA `(.L_x_150) ;  /* 0xffffff6800487947 */ /* 0x000fea000383ffff */
.L_x_44:
[----:B------:R-:W-:-:S07]  /*bfe0*/  MOV R0, UR5 ;  /* 0x0000000500007c02 */ /* 0x000fce0008000f00 */
.L_x_151:
[----:B-1----:R1:W2:Y:S02]  /*bff0*/  SYNCS.PHASECHK.TRANS64.TRYWAIT P0, [R0+URZ], R3 ;  /* 0x00000003000075a7 */ /* 0x0022a400080011ff */
[----:B--2---:R-:W-:Y:S05]  /*c000*/  @!P0 NANOSLEEP.SYNCS 0x989680 ;  /* 0x009896800000895d */ /* 0x004fea0003900000 */
[----:B------:R-:W2:Y:S02]  /*c010*/  @!P0 SYNCS.PHASECHK.TRANS64 P0, [R0+URZ], R3 ;  /* 0x00000003000085a7 */ /* 0x000ea400080010ff */
[----:B--2---:R-:W-:Y:S05]  /*c020*/  @!P0 BRA `(.L_x_151) ;  /* 0xfffffffc00f08947 */ /* 0x004fea000383ffff */
[----:B------:R-:W-:Y:S05]  /*c030*/  BRA `(.L_x_152) ;  /* 0xffffff6800547947 */ /* 0x000fea000383ffff */
.L_x_45:
[----:B------:R-:W-:-:S07]  /*c040*/  MOV R0, UR5 ;  /* 0x0000000500007c02 */ /* 0x000fce0008000f00 */
.L_x_153:
[----:B-1----:R1:W2:Y:S02]  /*c050*/  SYNCS.PHASECHK.TRANS64.TRYWAIT P0, [R0+URZ], R3 ;  /* 0x00000003000075a7 */ /* 0x0022a400080011ff */
[----:B--2---:R-:W-:Y:S05]  /*c060*/  @!P0 NANOSLEEP.SYNCS 0x989680 ;  /* 0x009896800000895d */ /* 0x004fea0003900000 */
[----:B------:R-:W2:Y:S02]  /*c070*/  @!P0 SYNCS.PHASECHK.TRANS64 P0, [R0+URZ], R3 ;  /* 0x00000003000085a7 */ /* 0x000ea400080010ff */
[----:B--2---:R-:W-:Y:S05]  /*c080*/  @!P0 BRA `(.L_x_153) ;  /* 0xfffffffc00f08947 */ /* 0x004fea000383ffff */
[----:B------:R-:W-:Y:S05]  /*c090*/  BRA `(.L_x_154) ;  /* 0xffffff6800607947 */ /* 0x000fea000383ffff */
.L_x_46:
[----:B------:R-:W-:-:S07]  /*c0a0*/  MOV R0, UR5 ;  /* 0x0000000500007c02 */ /* 0x000fce0008000f00 */
.L_x_155:
[----:B-1----:R1:W2:Y:S02]  /*c0b0*/  SYNCS.PHASECHK.TRANS64.TRYWAIT P0, [R0+URZ], R3 ;  /* 0x00000003000075a7 */ /* 0x0022a400080011ff */
[----:B--2---:R-:W-:Y:S05]  /*c0c0*/  @!P0 NANOSLEEP.SYNCS 0x989680 ;  /* 0x009896800000895d */ /* 0x004fea0003900000 */
[----:B------:R-:W2:Y:S02]  /*c0d0*/  @!P0 SYNCS.PHASECHK.TRANS64 P0, [R0+URZ], R3 ;  /* 0x00000003000085a7 */ /* 0x000ea400080010ff */
[----:B--2---:R-:W-:Y:S05]  /*c0e0*/  @!P0 BRA `(.L_x_155) ;  /* 0xfffffffc00f08947 */ /* 0x004fea000383ffff */
[----:B------:R-:W-:Y:S05]  /*c0f0*/  BRA `(.L_x_156) ;  /* 0xffffff68006c7947 */ /* 0x000fea000383ffff */
.L_x_49:
[----:B--2---:R2:W3:Y:S02]  /*c100*/  SYNCS.PHASECHK.TRANS64.TRYWAIT P0, [R0+URZ+0xe0], R5 ;  /* 0x0000e005000075a7 */ /* 0x0044e400080011ff */
[----:B---3--:R-:W-:Y:S05]  /*c110*/  @!P0 NANOSLEEP.SYNCS 0x989680 ;  /* 0x009896800000895d */ /* 0x008fea0003900000 */
[----:B------:R-:W3:Y:S02]  /*c120*/  @!P0 SYNCS.PHASECHK.TRANS64 P0, [R0+URZ+0xe0], R5 ;  /* 0x0000e005000085a7 */ /* 0x000ee400080010ff */
[----:B---3--:R-:W-:Y:S05]  /*c130*/  @!P0 BRA `(.L_x_49) ;  /* 0xfffffffc00f08947 */ /* 0x008fea000383ffff */
[----:B------:R-:W-:Y:S05]  /*c140*/  BRA `(.L_x_157) ;  /* 0xffffff6800c87947 */ /* 0x000fea000383ffff */
.L_x_50:
[----:B------:R-:W-:-:S07]  /*c150*/  MOV R0, UR4 ;  /* 0x0000000400007c02 */ /* 0x000fce0008000f00 */
.L_x_158:
[----:B--2---:R2:W3:Y:S02]  /*c160*/  SYNCS.PHASECHK.TRANS64.TRYWAIT P0, [R0+URZ+0xb0], R7 ;  /* 0x0000b007000075a7 */ /* 0x0044e400080011ff */
[----:B---3--:R-:W-:Y:S05]  /*c170*/  @!P0 NANOSLEEP.SYNCS 0x989680 ;  /* 0x009896800000895d */ /* 0x008fea0003900000 */
[----:B------:R-:W3:Y:S02]  /*c180*/  @!P0 SYNCS.PHASECHK.TRANS64 P0, [R0+URZ+0xb0], R7 ;  /* 0x0000b007000085a7 */ /* 0x000ee400080010ff */
[----:B---3--:R-:W-:Y:S05]  /*c190*/  @!P0 BRA `(.L_x_158) ;  /* 0xfffffffc00f08947 */ /* 0x008fea000383ffff */
[----:B------:R-:W-:Y:S05]  /*c1a0*/  BRA `(.L_x_159) ;  /* 0xffffff6800d87947 */ /* 0x000fea000383ffff */
.L_x_51:
[----:B--2---:R2:W3:Y:S02]  /*c1b0*/  SYNCS.PHASECHK.TRANS64.TRYWAIT P1, [R0+URZ+0xa0], R5 ;  /* 0x0000a005000075a7 */ /* 0x0044e400080211ff */
[----:B---3--:R-:W-:Y:S05]  /*c1c0*/  @!P1 NANOSLEEP.SYNCS 0x989680 ;  /* 0x009896800000995d */ /* 0x008fea0003900000 */
[----:B------:R-:W3:Y:S02]  /*c1d0*/  @!P1 SYNCS.PHASECHK.TRANS64 P1, [R0+URZ+0xa0], R5 ;  /* 0x0000a005000095a7 */ /* 0x000ee400080210ff */
[----:B---3--:R-:W-:Y:S05]  /*c1e0*/  @!P1 BRA `(.L_x_51) ;  /* 0xfffffffc00f09947 */ /* 0x008fea000383ffff */
[----:B------:R-:W-:Y:S05]  /*c1f0*/  BRA `(.L_x_160) ;  /* 0xffffff6c00087947 */ /* 0x000fea000383ffff */
.L_x_54:
[----:B------:R-:W-:-:S07]  /*c200*/  MOV R0, UR4 ;  /* 0x0000000400007c02 */ /* 0x000fce0008000f00 */
.L_x_161:
[----:B--2---:R2:W3:Y:S02]  /*c210*/  SYNCS.PHASECHK.TRANS64.TRYWAIT P0, [R0+URZ+0xb0], R3 ;  /* 0x0000b003000075a7 */ /* 0x0044e400080011ff */
[----:B---3--:R-:W-:Y:S05]  /*c220*/  @!P0 NANOSLEEP.SYNCS 0x989680 ;  /* 0x009896800000895d */ /* 0x008fea0003900000 */
[----:B------:R-:W3:Y:S02]  /*c230*/  @!P0 SYNCS.PHASECHK.TRANS64 P0, [R0+URZ+0xb0], R3 ;  /* 0x0000b003000085a7 */ /* 0x000ee400080010ff */
[----:B---3--:R-:W-:Y:S05]  /*c240*/  @!P0 BRA `(.L_x_161) ;  /* 0xfffffffc00f08947 */ /* 0x008fea000383ffff */
[----:B------:R-:W-:Y:S05]  /*c250*/  BRA `(.L_x_53) ;  /* 0xffffff6c005c7947 */ /* 0x000fea000383ffff */
.L_x_63:
[----:B--2---:R-:W-:-:S04]  /*c260*/  MOV R5, UR5 ;  /* 0x0000000500057c02 */ /* 0x004fc80008000f00 */
[----:B------:R2:W3:Y:S03]  /*c270*/  SYNCS.PHASECHK.TRANS64.TRYWAIT P0, [R5+URZ+0x8], R6 ;  /* 0x00000806050075a7 */ /* 0x0004e600080011ff */
[----:B---3--:R-:W-:Y:S05]  /*c280*/  @!P0 NANOSLEEP.SYNCS 0x989680 ;  /* 0x009896800000895d */ /* 0x008fea0003900000 */
[----:B------:R-:W3:Y:S02]  /*c290*/  @!P0 SYNCS.PHASECHK.TRANS64 P0, [R5+URZ+0x8], R6 ;  /* 0x00000806050085a7 */ /* 0x000ee400080010ff */
[----:B---3--:R-:W-:Y:S05]  /*c2a0*/  @!P0 BRA `(.L_x_63) ;  /* 0xfffffffc00ec8947 */ /* 0x008fea000383ffff */
[----:B------:R-:W-:Y:S05]  /*c2b0*/  BRA `(.L_x_62) ;  /* 0xffffff7000107947 */ /* 0x000fea000383ffff */
.L_x_65:
[----:B------:R-:W-:Y:S01]  /*c2c0*/  BSSY B0, `(.L_x_162) ;  /* 0x0000006000007945 */ /* 0x000fe20003800000 */
[----:B------:R-:W-:-:S07]  /*c2d0*/  MOV R15, 0xffffffff ;  /* 0xffffffff000f7802 */ /* 0x000fce0000000f00 */
[----:B-12--5:R-:W-:Y:S05]  /*c2e0*/  WARPSYNC.COLLECTIVE R15, `(.L_x_163) ;  /* 0x000000000f0c7348 */ /* 0x026fea0003c00000 */
[----:B------:R-:W-:Y:S02]  /*c2f0*/  ELECT P6, UR79, PT ;  /* 0x00000000004f782f */ /* 0x000fe400038c0000 */
[----:B------:R-:W-:Y:S01]  /*c300*/  MOV R14, UR79 ;  /* 0x0000004f000e7c02 */ /* 0x000fe20008000f00 */
[----:B-12--5:R-:W-:Y:S10]  /*c310*/  ENDCOLLECTIVE ;  /* 0x000000000000791b */ /* 0x026ff40003800000 */
.L_x_163:
[----:B------:R-:W-:Y:S05]  /*c320*/  BSYNC B0 ;  /* 0x0000000000007941 */ /* 0x000fea0003800000 */
.L_x_162:
[----:B------:R-:W-:Y:S01]  /*c330*/  PLOP3.LUT P0, PT, P6, PT, PT, 0x80, 0x8 ;  /* 0x000000000008781c */ /* 0x000fe2000370f070 */
[----:B------:R-:W-:-:S12]  /*c340*/  BRA `(.L_x_164) ;  /* 0xffffff70003c7947 */ /* 0x000fd8000383ffff */
.L_x_67:
[----:B--2---:R-:W-:-:S04]  /*c350*/  MOV R3, UR5 ;  /* 0x0000000500037c02 */ /* 0x004fc80008000f00 */
[----:B------:R2:W3:Y:S03]  /*c360*/  SYNCS.PHASECHK.TRANS64.TRYWAIT P0, [R3+URZ+0x8], R4 ;  /* 0x00000804030075a7 */ /* 0x0004e600080011ff */
[----:B---3--:R-:W-:Y:S05]  /*c370*/  @!P0 NANOSLEEP.SYNCS 0x989680 ;  /* 0x009896800000895d */ /* 0x008fea0003900000 */
[----:B------:R-:W3:Y:S02]  /*c380*/  @!P0 SYNCS.PHASECHK.TRANS64 P0, [R3+URZ+0x8], R4 ;  /* 0x00000804030085a7 */ /* 0x000ee400080010ff */
[----:B---3--:R-:W-:Y:S05]  /*c390*/  @!P0 BRA `(.L_x_67) ;  /* 0xfffffffc00ec8947 */ /* 0x008fea000383ffff */
[----:B------:R-:W-:Y:S05]  /*c3a0*/  BRA `(.L_x_66) ;  /* 0xffffff7000407947 */ /* 0x000fea000383ffff */
.L_x_68:
[----:B-1----:R1:W2:Y:S02]  /*c3b0*/  SYNCS.PHASECHK.TRANS64.TRYWAIT P0, [R0+URZ+0xa0], R5 ;  /* 0x0000a005000075a7 */ /* 0x0022a400080011ff */
[----:B--2---:R-:W-:Y:S05]  /*c3c0*/  @!P0 NANOSLEEP.SYNCS 0x989680 ;  /* 0x009896800000895d */ /* 0x004fea0003900000 */
[----:B------:R-:W2:Y:S02]  /*c3d0*/  @!P0 SYNCS.PHASECHK.TRANS64 P0, [R0+URZ+0xa0], R5 ;  /* 0x0000a005000085a7 */ /* 0x000ea400080010ff */
[----:B--2---:R-:W-:Y:S05]  /*c3e0*/  @!P0 BRA `(.L_x_68) ;  /* 0xfffffffc00f08947 */ /* 0x004fea000383ffff */
[----:B------:R-:W-:Y:S05]  /*c3f0*/  BRA `(.L_x_165) ;  /* 0xffffff74002c7947 */ /* 0x000fea000383ffff */
.L_x_70:
[----:B------:R-:W-:-:S07]  /*c400*/  MOV R0, UR31 ;  /* 0x0000001f00007c02 */ /* 0x000fce0008000f00 */
.L_x_166:
[----:B-1----:R1:W2:Y:S02]  /*c410*/  SYNCS.PHASECHK.TRANS64.TRYWAIT P0, [R0+URZ+0xd0], R5 ;  /* 0x0000d005000075a7 */ /* 0x0022a400080011ff */
[----:B--2---:R-:W-:Y:S05]  /*c420*/  @!P0 NANOSLEEP.SYNCS 0x989680 ;  /* 0x009896800000895d */ /* 0x004fea0003900000 */
[----:B------:R-:W2:Y:S02]  /*c430*/  @!P0 SYNCS.PHASECHK.TRANS64 P0, [R0+URZ+0xd0], R5 ;  /* 0x0000d005000085a7 */ /* 0x000ea400080010ff */
[----:B--2---:R-:W-:Y:S05]  /*c440*/  @!P0 BRA `(.L_x_166) ;  /* 0xfffffffc00f08947 */ /* 0x004fea000383ffff */
[----:B------:R-:W-:Y:S05]  /*c450*/  BRA `(.L_x_167) ;  /* 0xffffff7400787947 */ /* 0x000fea000383ffff */
.L_x_73:
[----:B------:R-:W-:Y:S07]  /*c460*/  MOV R0, UR5 ;  /* 0x0000000500007c02 */ /* 0x000fee0008000f00 */
.L_x_168:
[----:B-1----:R1:W2:Y:S02]  /*c470*/  SYNCS.PHASECHK.TRANS64.TRYWAIT P0, [R0+URZ], R5 ;  /* 0x00000005000075a7 */ /* 0x0022a400080011ff */
[----:B--2---:R-:W-:Y:S05]  /*c480*/  @!P0 NANOSLEEP.SYNCS 0x989680 ;  /* 0x009896800000895d */ /* 0x004fea0003900000 */
[----:B------:R-:W2:Y:S02]  /*c490*/  @!P0 SYNCS.PHASECHK.TRANS64 P0, [R0+URZ], R5 ;  /* 0x00000005000085a7 */ /* 0x000ea400080010ff */
[----:B--2---:R-:W-:Y:S05]  /*c4a0*/  @!P0 BRA `(.L_x_168) ;  /* 0xfffffffc00f08947 */ /* 0x004fea000383ffff */
[----:B------:R-:W-:Y:S05]  /*c4b0*/  BRA `(.L_x_72) ;  /* 0xffffff74008c7947 */ /* 0x000fea000383ffff */
.L_x_77:
[----:B-1----:R-:W-:-:S07]  /*c4c0*/  MOV R0, UR4 ;  /* 0x0000000400007c02 */ /* 0x002fce0008000f00 */
.L_x_169:
[----:B-1----:R1:W2:Y:S02]  /*c4d0*/  SYNCS.PHASECHK.TRANS64.TRYWAIT P0, [R0+URZ], R3 ;  /* 0x00000003000075a7 */ /* 0x0022a400080011ff */
[----:B--2---:R-:W-:Y:S05]  /*c4e0*/  @!P0 NANOSLEEP.SYNCS 0x989680 ;  /* 0x009896800000895d */ /* 0x004fea0003900000 */
[----:B------:R-:W2:Y:S02]  /*c4f0*/  @!P0 SYNCS.PHASECHK.TRANS64 P0, [R0+URZ], R3 ;  /* 0x00000003000085a7 */ /* 0x000ea400080010ff */
[----:B--2---:R-:W-:Y:S05]  /*c500*/  @!P0 BRA `(.L_x_169) ;  /* 0xfffffffc00f08947 */ /* 0x004fea000383ffff */
[----:B------:R-:W-:Y:S05]  /*c510*/  BRA `(.L_x_170) ;  /* 0xffffff7800807947 */ /* 0x000fea000383ffff */
.L_x_80:
[----:B------:R-:W-:-:S07]  /*c520*/  MOV R0, UR26 ;  /* 0x0000001a00007c02 */ /* 0x000fce0008000f00 */
.L_x_171:
[----:B-1----:R1:W2:Y:S02]  /*c530*/  SYNCS.PHASECHK.TRANS64.TRYWAIT P1, [R0+URZ+0x100], R3 ;  /* 0x00010003000075a7 */ /* 0x0022a400080211ff */
[----:B--2---:R-:W-:Y:S05]  /*c540*/  @!P1 NANOSLEEP.SYNCS 0x989680 ;  /* 0x009896800000995d */ /* 0x004fea0003900000 */
[----:B------:R-:W2:Y:S02]  /*c550*/  @!P1 SYNCS.PHASECHK.TRANS64 P1, [R0+URZ+0x100], R3 ;  /* 0x00010003000095a7 */ /* 0x000ea400080210ff */
[----:B--2---:R-:W-:Y:S05]  /*c560*/  @!P1 BRA `(.L_x_171) ;  /* 0xfffffffc00f09947 */ /* 0x004fea000383ffff */
[----:B------:R-:W-:Y:S05]  /*c570*/  BRA `(.L_x_172) ;  /* 0xffffff7800cc7947 */ /* 0x000fea000383ffff */
.L_x_85:
[----:B--2---:R2:W3:Y:S02]  /*c580*/  SYNCS.PHASECHK.TRANS64.TRYWAIT P0, [R8+URZ+0xa0], R5 ;  /* 0x0000a005080075a7 */ /* 0x0044e400080011ff */
[----:B---3--:R-:W-:Y:S05]  /*c590*/  @!P0 NANOSLEEP.SYNCS 0x989680 ;  /* 0x009896800000895d */ /* 0x008fea0003900000 */
[----:B------:R-:W3:Y:S02]  /*c5a0*/  @!P0 SYNCS.PHASECHK.TRANS64 P0, [R8+URZ+0xa0], R5 ;  /* 0x0000a005080085a7 */ /* 0x000ee400080010ff */
[----:B---3--:R-:W-:Y:S05]  /*c5b0*/  @!P0 BRA `(.L_x_85) ;  /* 0xfffffffc00f08947 */ /* 0x008fea000383ffff */
[----:B------:R-:W-:Y:S05]  /*c5c0*/  BRA `(.L_x_173) ;  /* 0xffffff8000047947 */ /* 0x000fea000383ffff */
.L_x_88:
[----:B------:R-:W-:Y:S07]  /*c5d0*/  MOV R0, UR21 ;  /* 0x0000001500007c02 */ /* 0x000fee0008000f00 */
.L_x_174:
[----:B--2---:R2:W3:Y:S02]  /*c5e0*/  SYNCS.PHASECHK.TRANS64.TRYWAIT P1, [R0+URZ+0x98], R5 ;  /* 0x00009805000075a7 */ /* 0x0044e400080211ff */
[----:B---3--:R-:W-:Y:S05]  /*c5f0*/  @!P1 NANOSLEEP.SYNCS 0x989680 ;  /* 0x009896800000995d */ /* 0x008fea0003900000 */
[----:B------:R-:W3:Y:S02]  /*c600*/  @!P1 SYNCS.PHASECHK.TRANS64 P1, [R0+URZ+0x98], R5 ;  /* 0x00009805000095a7 */ /* 0x000ee400080210ff */
[----:B---3--:R-:W-:Y:S05]  /*c610*/  @!P1 BRA `(.L_x_174) ;  /* 0xfffffffc00f09947 */ /* 0x008fea000383ffff */
[----:B------:R-:W-:Y:S05]  /*c620*/  BRA `(.L_x_87) ;  /* 0xffffff8400807947 */ /* 0x000fea000383ffff */
.L_x_91:
[----:B--2---:R-:W-:Y:S07]  /*c630*/  MOV R5, UR21 ;  /* 0x0000001500057c02 */ /* 0x004fee0008000f00 */
.L_x_175:
[----:B--2---:R2:W3:Y:S02]  /*c640*/  SYNCS.PHASECHK.TRANS64.TRYWAIT P0, [R5+URZ+0x70], R4 ;  /* 0x00007004050075a7 */ /* 0x0044e400080011ff */
[----:B---3--:R-:W-:Y:S05]  /*c650*/  @!P0 NANOSLEEP.SYNCS 0x989680 ;  /* 0x009896800000895d */ /* 0x008fea0003900000 */
[----:B------:R-:W3:Y:S02]  /*c660*/  @!P0 SYNCS.PHASECHK.TRANS64 P0, [R5+URZ+0x70], R4 ;  /* 0x00007004050085a7 */ /* 0x000ee400080010ff */
[----:B---3--:R-:W-:Y:S05]  /*c670*/  @!P0 BRA `(.L_x_175) ;  /* 0xfffffffc00f08947 */ /* 0x008fea000383ffff */
[----:B------:R-:W-:Y:S05]  /*c680*/  BRA `(.L_x_176) ;  /* 0xffffff8400d87947 */ /* 0x000fea000383ffff */
.L_x_92:
[----:B------:R-:W-:Y:S07]  /*c690*/  MOV R5, UR21 ;  /* 0x0000001500057c02 */ /* 0x000fee0008000f00 */
.L_x_177:
[----:B--2---:R2:W3:Y:S02]  /*c6a0*/  SYNCS.PHASECHK.TRANS64.TRYWAIT P0, [R5+URZ+0x78], R4 ;  /* 0x00007804050075a7 */ /* 0x0044e400080011ff */
[----:B---3--:R-:W-:Y:S05]  /*c6b0*/  @!P0 NANOSLEEP.SYNCS 0x989680 ;  /* 0x009896800000895d */ /* 0x008fea0003900000 */
[----:B------:R-:W3:Y:S02]  /*c6c0*/  @!P0 SYNCS.PHASECHK.TRANS64 P0, [R5+URZ+0x78], R4 ;  /* 0x00007804050085a7 */ /* 0x000ee400080010ff */
[----:B---3--:R-:W-:Y:S05]  /*c6d0*/  @!P0 BRA `(.L_x_177) ;  /* 0xfffffffc00f08947 */ /* 0x008fea000383ffff */
[----:B------:R-:W-:Y:S05]  /*c6e0*/  BRA `(.L_x_178) ;  /* 0xffffff8800147947 */ /* 0x000fea000383ffff */
.L_x_93:
[----:B--2---:R-:W-:Y:S07]  /*c6f0*/  MOV R5, UR21 ;  /* 0x0000001500057c02 */ /* 0x004fee0008000f00 */
.L_x_179:
[----:B--2---:R2:W3:Y:S02]  /*c700*/  SYNCS.PHASECHK.TRANS64.TRYWAIT P0, [R5+URZ+0x80], R4 ;  /* 0x00008004050075a7 */ /* 0x0044e400080011ff */
[----:B---3--:R-:W-:Y:S05]  /*c710*/  @!P0 NANOSLEEP.SYNCS 0x989680 ;  /* 0x009896800000895d */ /* 0x008fea0003900000 */
[----:B------:R-:W3:Y:S02]  /*c720*/  @!P0 SYNCS.PHASECHK.TRANS64 P0, [R5+URZ+0x80], R4 ;  /* 0x00008004050085a7 */ /* 0x000ee400080010ff */
[----:B---3--:R-:W-:Y:S05]  /*c730*/  @!P0 BRA `(.L_x_179) ;  /* 0xfffffffc00f08947 */ /* 0x008fea000383ffff */
[----:B------:R-:W-:Y:S05]  /*c740*/  BRA `(.L_x_180) ;  /* 0xffffff88005c7947 */ /* 0x000fea000383ffff */
.L_x_94:
[----:B--2---:R-:W-:Y:S07]  /*c750*/  MOV R5, UR21 ;  /* 0x0000001500057c02 */ /* 0x004fee0008000f00 */
.L_x_181:
[----:B--2---:R2:W3:Y:S02]  /*c760*/  SYNCS.PHASECHK.TRANS64.TRYWAIT P0, [R5+URZ+0x88], R4 ;  /* 0x00008804050075a7 */ /* 0x0044e400080011ff */
[----:B---3--:R-:W-:Y:S05]  /*c770*/  @!P0 NANOSLEEP.SYNCS 0x989680 ;  /* 0x009896800000895d */ /* 0x008fea0003900000 */
[----:B------:R-:W3:Y:S02]  /*c780*/  @!P0 SYNCS.PHASECHK.TRANS64 P0, [R5+URZ+0x88], R4 ;  /* 0x00008804050085a7 */ /* 0x000ee400080010ff */
[----:B---3--:R-:W-:Y:S05]  /*c790*/  @!P0 BRA `(.L_x_181) ;  /* 0xfffffffc00f08947 */ /* 0x008fea000383ffff */
[----:B------:R-:W-:Y:S05]  /*c7a0*/  BRA `(.L_x_182) ;  /* 0xffffff8800a87947 */ /* 0x000fea000383ffff */
.L_x_96:
[----:B------:R-:W-:-:S07]  /*c7b0*/  MOV R0, UR21 ;  /* 0x0000001500007c02 */ /* 0x000fce0008000f00 */
.L_x_183:
[----:B--2---:R2:W3:Y:S02]  /*c7c0*/  SYNCS.PHASECHK.TRANS64.TRYWAIT P0, [R0+URZ+0x70], R3 ;  /* 0x00007003000075a7 */ /* 0x0044e400080011ff */
[----:B---3--:R-:W-:Y:S05]  /*c7d0*/  @!P0 NANOSLEEP.SYNCS 0x989680 ;  /* 0x009896800000895d */ /* 0x008fea0003900000 */
[----:B------:R-:W3:Y:S02]  /*c7e0*/  @!P0 SYNCS.PHASECHK.TRANS64 P0, [R0+URZ+0x70], R3 ;  /* 0x00007003000085a7 */ /* 0x000ee400080010ff */
[----:B---3--:R-:W-:Y:S05]  /*c7f0*/  @!P0 BRA `(.L_x_183) ;  /* 0xfffffffc00f08947 */ /* 0x008fea000383ffff */
[----:B------:R-:W-:Y:S05]  /*c800*/  BRA `(.L_x_184) ;  /* 0xffffff8c00207947 */ /* 0x000fea000383ffff */
.L_x_97:
[----:B--2---:R-:W-:-:S07]  /*c810*/  MOV R0, UR21 ;  /* 0x0000001500007c02 */ /* 0x004fce0008000f00 */
.L_x_185:
[----:B--2---:R2:W3:Y:S02]  /*c820*/  SYNCS.PHASECHK.TRANS64.TRYWAIT P0, [R0+URZ+0x78], R3 ;  /* 0x00007803000075a7 */ /* 0x0044e400080011ff */
[----:B---3--:R-:W-:Y:S05]  /*c830*/  @!P0 NANOSLEEP.SYNCS 0x989680 ;  /* 0x009896800000895d */ /* 0x008fea0003900000 */
[----:B------:R-:W3:Y:S02]  /*c840*/  @!P0 SYNCS.PHASECHK.TRANS64 P0, [R0+URZ+0x78], R3 ;  /* 0x00007803000085a7 */ /* 0x000ee400080010ff */
[----:B---3--:R-:W-:Y:S05]  /*c850*/  @!P0 BRA `(.L_x_185) ;  /* 0xfffffffc00f08947 */ /* 0x008fea000383ffff */
[----:B------:R-:W-:Y:S05]  /*c860*/  BRA `(.L_x_186) ;  /* 0xffffff8c00107947 */ /* 0x000fea000383ffff */
.L_x_98:
[----:B--2---:R-:W-:-:S07]  /*c870*/  MOV R0, UR21 ;  /* 0x0000001500007c02 */ /* 0x004fce0008000f00 */
.L_x_187:
[----:B--2---:R2:W3:Y:S02]  /*c880*/  SYNCS.PHASECHK.TRANS64.TRYWAIT P0, [R0+URZ+0x80], R3 ;  /* 0x00008003000075a7 */ /* 0x0044e400080011ff */
[----:B---3--:R-:W-:Y:S05]  /*c890*/  @!P0 NANOSLEEP.SYNCS 0x989680 ;  /* 0x009896800000895d */ /* 0x008fea0003900000 */
[----:B------:R-:W3:Y:S02]  /*c8a0*/  @!P0 SYNCS.PHASECHK.TRANS64 P0, [R0+URZ+0x80], R3 ;  /* 0x00008003000085a7 */ /* 0x000ee400080010ff */
[----:B---3--:R-:W-:Y:S05]  /*c8b0*/  @!P0 BRA `(.L_x_187) ;  /* 0xfffffffc00f08947 */ /* 0x008fea000383ffff */
[----:B------:R-:W-:Y:S05]  /*c8c0*/  BRA `(.L_x_188) ;  /* 0xffffff8c00007947 */ /* 0x000fea000383ffff */
.L_x_100:
[----:B-1----:R1:W2:Y:S02]  /*c8d0*/  SYNCS.PHASECHK.TRANS64.TRYWAIT P0, [R3+URZ+0xa0], R0 ;  /* 0x0000a000030075a7 */ /* 0x0022a400080011ff */
[----:B--2---:R-:W-:Y:S05]  /*c8e0*/  @!P0 NANOSLEEP.SYNCS 0x989680 ;  /* 0x009896800000895d */ /* 0x004fea0003900000 */
[----:B------:R-:W2:Y:S02]  /*c8f0*/  @!P0 SYNCS.PHASECHK.TRANS64 P0, [R3+URZ+0xa0], R0 ;  /* 0x0000a000030085a7 */ /* 0x000ea400080010ff */
[----:B--2---:R-:W-:Y:S05]  /*c900*/  @!P0 BRA `(.L_x_100) ;  /* 0xfffffffc00f08947 */ /* 0x004fea000383ffff */
[----:B------:R-:W-:Y:S05]  /*c910*/  BRA `(.L_x_189) ;  /* 0xffffff8c00c87947 */ /* 0x000fea000383ffff */
.L_x_111:
[----:B-1----:R1:W2:Y:S02]  /*c920*/  SYNCS.PHASECHK.TRANS64.TRYWAIT P1, [R3+URZ+0x50], R0 ;  /* 0x00005000030075a7 */ /* 0x0022a400080211ff */
[----:B--2---:R-:W-:Y:S05]  /*c930*/  @!P1 NANOSLEEP.SYNCS 0x989680 ;  /* 0x009896800000995d */ /* 0x004fea0003900000 */
[----:B------:R-:W2:Y:S02]  /*c940*/  @!P1 SYNCS.PHASECHK.TRANS64 P1, [R3+URZ+0x50], R0 ;  /* 0x00005000030095a7 */ /* 0x000ea400080210ff */
[----:B--2---:R-:W-:Y:S05]  /*c950*/  @!P1 BRA `(.L_x_111) ;  /* 0xfffffffc00f09947 */ /* 0x004fea000383ffff */
[----:B------:R-:W-:Y:S05]  /*c960*/  BRA `(.L_x_110) ;  /* 0xffffff9c00487947 */ /* 0x000fea000383ffff */
.L_x_113:
[----:B--2---:R2:W4:Y:S02]  /*c970*/  SYNCS.PHASECHK.TRANS64.TRYWAIT P0, [R163+URZ+0xc0], R2 ;  /* 0x0000c002a30075a7 */ /* 0x00452400080011ff */
[----:B----4-:R-:W-:Y:S05]  /*c980*/  @!P0 NANOSLEEP.SYNCS 0x989680 ;  /* 0x009896800000895d */ /* 0x010fea0003900000 */
[----:B------:R-:W4:Y:S02]  /*c990*/  @!P0 SYNCS.PHASECHK.TRANS64 P0, [R163+URZ+0xc0], R2 ;  /* 0x0000c002a30085a7 */ /* 0x000f2400080010ff */
[----:B----4-:R-:W-:Y:S05]  /*c9a0*/  @!P0 BRA `(.L_x_113) ;  /* 0xfffffffc00f08947 */ /* 0x010fea000383ffff */
[----:B------:R-:W-:Y:S05]  /*c9b0*/  BRA `(.L_x_112) ;  /* 0xffffff9c00a47947 */ /* 0x000fea000383ffff */
.L_x_122:
[----:B--2---:R2:W3:Y:S02]  /*c9c0*/  SYNCS.PHASECHK.TRANS64.TRYWAIT P0, [R191+URZ+0x50], R0 ;  /* 0x00005000bf0075a7 */ /* 0x0044e400080011ff */
[----:B---3--:R-:W-:Y:S05]  /*c9d0*/  @!P0 NANOSLEEP.SYNCS 0x989680 ;  /* 0x009896800000895d */ /* 0x008fea0003900000 */
[----:B------:R-:W3:Y:S02]  /*c9e0*/  @!P0 SYNCS.PHASECHK.TRANS64 P0, [R191+URZ+0x50], R0 ;  /* 0x00005000bf0085a7 */ /* 0x000ee400080010ff */
[----:B---3--:R-:W-:Y:S05]  /*c9f0*/  @!P0 BRA `(.L_x_122) ;  /* 0xfffffffc00f08947 */ /* 0x008fea000383ffff */
[----:B------:R-:W-:Y:S05]  /*ca00*/  BRA `(.L_x_121) ;  /* 0xffffffb000b07947 */ /* 0x000fea000383ffff */
.L_x_131:
[----:B--2---:R2:W3:Y:S02]  /*ca10*/  SYNCS.PHASECHK.TRANS64.TRYWAIT P0, [R0+URZ+0x50], R7 ;  /* 0x00005007000075a7 */ /* 0x0044e400080011ff */
[----:B---3--:R-:W-:Y:S05]  /*ca20*/  @!P0 NANOSLEEP.SYNCS 0x989680 ;  /* 0x009896800000895d */ /* 0x008fea0003900000 */
[----:B------:R-:W3:Y:S02]  /*ca30*/  @!P0 SYNCS.PHASECHK.TRANS64 P0, [R0+URZ+0x50], R7 ;  /* 0x00005007000085a7 */ /* 0x000ee400080010ff */
[----:B---3--:R-:W-:Y:S05]  /*ca40*/  @!P0 BRA `(.L_x_131) ;  /* 0xfffffffc00f08947 */ /* 0x008fea000383ffff */
[----:B------:R-:W-:Y:S05]  /*ca50*/  BRA `(.L_x_130) ;  /* 0xffffffc800087947 */ /* 0x000fea000383ffff */
.L_x_140:
[----:B--2---:R2:W3:Y:S02]  /*ca60*/  SYNCS.PHASECHK.TRANS64.TRYWAIT P0, [R0+URZ+0x50], R5 ;  /* 0x00005005000075a7 */ /* 0x0044e400080011ff */
[----:B---3--:R-:W-:Y:S05]  /*ca70*/  @!P0 NANOSLEEP.SYNCS 0x989680 ;  /* 0x009896800000895d */ /* 0x008fea0003900000 */
[----:B------:R-:W3:Y:S02]  /*ca80*/  @!P0 SYNCS.PHASECHK.TRANS64 P0, [R0+URZ+0x50], R5 ;  /* 0x00005005000085a7 */ /* 0x000ee400080010ff */
[----:B---3--:R-:W-:Y:S05]  /*ca90*/  @!P0 BRA `(.L_x_140) ;  /* 0xfffffffc00f08947 */ /* 0x008fea000383ffff */
[----:B------:R-:W-:Y:S05]  /*caa0*/  BRA `(.L_x_139) ;  /* 0xffffffdc006c7947 */ /* 0x000fea000383ffff */
        .weak           $__internal_0_$__cuda_sm10x_tcgen05_guardrail_trap_col_being_dealloced_not_returned_by_alloc
        .type           $__internal_0_$__cuda_sm10x_tcgen05_guardrail_trap_col_being_dealloced_not_returned_by_alloc,@function
        .size           $__internal_0_$__cuda_sm10x_tcgen05_guardrail_trap_col_being_dealloced_not_returned_by_alloc,($__internal_1_$__cuda_sm10x_tcgen05_guardrail_trap_phase_invalid_during_alloc - $__internal_0_$__cuda_sm10x_tcgen05_guardrail_trap_col_being_dealloced_not_returned_by_alloc)
$__internal_0_$__cuda_sm10x_tcgen05_guardrail_trap_col_being_dealloced_not_returned_by_alloc:
[----:B------:R-:W-:Y:S05]  /*cab0*/  BPT.TRAP 0x1 ;  /* 0x000000040000795c */ /* 0x000fea0000300000 */
[----:B------:R-:W-:-:S04]  /*cac0*/  HFMA2 R3, -RZ, RZ, 0, 0 ;  /* 0x00000000ff037431 */ /* 0x000fc800000001ff */
[----:B------:R-:W-:Y:S05]  /*cad0*/  RET.REL.NODEC R2 `(_ZN7cutlass13device_kernelINS_4gemm6kernel13GemmUniversalIN4cute5tupleIJiiiiEEENS1_10collective13CollectiveMmaINS1_35MainloopSm100TmaUmmaWarpSpecializedILi5ELi2ELi2ENS5_IJNS4_1CILi4EEENSA_ILi1EEESC_EEEEENS5_IJNSA_ILi256EEESF_NSA_ILi128EEEEEENS_12float_e5m2_tENS5_IJlSC_lEEESI_SJ_NS4_8TiledMMAINS4_8MMA_AtomIJNS4_10MMA_TraitsINS4_25SM100_MMA_F8F6F4_2x1SM_SSEJSI_SI_fSF_SF_NS4_17integral_constantINS4_4UMMA5MajorELSQ_0EEESR_NSO_INSP_7ScaleInELSS_0EEEST_EEEEEENS4_6LayoutINS5_IJSC_SC_SC_EEENS5_IJNSA_ILi0EEESY_SY_EEEEENS5_IJNS4_10UnderscoreES11_S11_EEEEENS4_18SM100_TMA_2SM_LOADENS4_14ComposedLayoutINS4_7SwizzleILi3ELi4ELi3EEENS4_18smem_ptr_flag_bitsILi8EEENSW_INS5_IJNSA_ILi8EEESG_EEENS5_IJSG_SC_EEEEEEEvNS4_8identityENS4_28SM100_TMA_2SM_LOAD_MULTICASTES1E_vS1F_EENS_8epilogue10collective18CollectiveEpilogueINS1I_23Sm100TmaWarpSpecializedILi4ELi2ELi64ELb0ELb0EEEJNS5_IJSG_SF_SG_EEENS5_IJNSW_ISG_SC_EENSW_INSA_ILi64EEESC_EEEEESI_SJ_SI_SJ_NS1I_6fusion15FusionCallbacksIS1M_NS1S_17LinearCombinationISI_fSI_fLNS_15FloatRoundStyleE2EEES1N_S1R_JEEENS4_5SM1004TMEM4LOAD26SM100_TMEM_LOAD_32dp32b64xENS4_13SM90_TMA_LOADENS15_INS16_ILi2ELi4ELi3EEES19_NSW_INS5_IJS1A_S1P_EEENS5_IJS1P_SC_EEEEEEENS4_39AutoVectorizingCopyWithAssumedAlignmentILi128EEENS4_14SM90_TMA_STOREES27_S29_S29_EEEvvEEEEvNT_6ParamsE) ;  /* 0xffffff3402487950 */ /* 0x000fea0003c3ffff */
        .weak           $__internal_1_$__cuda_sm10x_tcgen05_guardrail_trap_phase_invalid_during_alloc
        .type           $__internal_1_$__cuda_sm10x_tcgen05_guardrail_trap_phase_invalid_during_alloc,@function
        .size           $__internal_1_$__cuda_sm10x_tcgen05_guardrail_trap_phase_invalid_during_alloc,($__internal_2_$__cuda_sm10x_tcgen05_guardrail_trap_unallocated_columns_being_dealloced - $__internal_1_$__cuda_sm10x_tcgen05_guardrail_trap_phase_invalid_during_alloc)
$__internal_1_$__cuda_sm10x_tcgen05_guardrail_trap_phase_invalid_during_alloc:
[----:B------:R-:W-:Y:S05]  /*cae0*/  BPT.TRAP 0x1 ;  /* 0x000000040000795c */ /* 0x000fea0000300000 */
[----:B------:R-:W-:-:S04]  /*caf0*/  MOV R5, 0x0 ;  /* 0x0000000000057802 */ /* 0x000fc80000000f00 */
[----:B------:R-:W-:Y:S05]  /*cb00*/  RET.REL.NODEC R4 `(_ZN7cutlass13device_kernelINS_4gemm6kernel13GemmUniversalIN4cute5tupleIJiiiiEEENS1_10collective13CollectiveMmaINS1_35MainloopSm100TmaUmmaWarpSpecializedILi5ELi2ELi2ENS5_IJNS4_1CILi4EEENSA_ILi1EEESC_EEEEENS5_IJNSA_ILi256EEESF_NSA_ILi128EEEEEENS_12float_e5m2_tENS5_IJlSC_lEEESI_SJ_NS4_8TiledMMAINS4_8MMA_AtomIJNS4_10MMA_TraitsINS4_25SM100_MMA_F8F6F4_2x1SM_SSEJSI_SI_fSF_SF_NS4_17integral_constantINS4_4UMMA5MajorELSQ_0EEESR_NSO_INSP_7ScaleInELSS_0EEEST_EEEEEENS4_6LayoutINS5_IJSC_SC_SC_EEENS5_IJNSA_ILi0EEESY_SY_EEEEENS5_IJNS4_10UnderscoreES11_S11_EEEEENS4_18SM100_TMA_2SM_LOADENS4_14ComposedLayoutINS4_7SwizzleILi3ELi4ELi3EEENS4_18smem_ptr_flag_bitsILi8EEENSW_INS5_IJNSA_ILi8EEESG_EEENS5_IJSG_SC_EEEEEEEvNS4_8identityENS4_28SM100_TMA_2SM_LOAD_MULTICASTES1E_vS1F_EENS_8epilogue10collective18CollectiveEpilogueINS1I_23Sm100TmaWarpSpecializedILi4ELi2ELi64ELb0ELb0EEEJNS5_IJSG_SF_SG_EEENS5_IJNSW_ISG_SC_EENSW_INSA_ILi64EEESC_EEEEESI_SJ_SI_SJ_NS1I_6fusion15FusionCallbacksIS1M_NS1S_17LinearCombinationISI_fSI_fLNS_15FloatRoundStyleE2EEES1N_S1R_JEEENS4_5SM1004TMEM4LOAD26SM100_TMEM_LOAD_32dp32b64xENS4_13SM90_TMA_LOADENS15_INS16_ILi2ELi4ELi3EEES19_NSW_INS5_IJS1A_S1P_EEENS5_IJS1P_SC_EEEEEEENS4_39AutoVectorizingCopyWithAssumedAlignmentILi128EEENS4_14SM90_TMA_STOREES27_S29_S29_EEEvvEEEEvNT_6ParamsE) ;  /* 0xffffff34043c7950 */ /* 0x000fea0003c3ffff */
        .weak           $__internal_2_$__cuda_sm10x_tcgen05_guardrail_trap_unallocated_columns_being_dealloced
        .type           $__internal_2_$__cuda_sm10x_tcgen05_guardrail_trap_unallocated_columns_being_dealloced,@function
        .size           $__internal_2_$__cuda_sm10x_tcgen05_guardrail_trap_unallocated_columns_being_dealloced,(.L_x_191 - $__internal_2_$__cuda_sm10x_tcgen05_guardrail_trap_unallocated_columns_being_dealloced)
$__internal_2_$__cuda_sm10x_tcgen05_guardrail_trap_unallocated_columns_being_dealloced:
[----:B------:R-:W-:Y:S05]  /*cb10*/  BPT.TRAP 0x1 ;  /* 0x000000040000795c */ /* 0x000fea0000300000 */
[----:B------:R-:W-:-:S04]  /*cb20*/  HFMA2 R3, -RZ, RZ, 0, 0 ;  /* 0x00000000ff037431 */ /* 0x000fc800000001ff */
[----:B------:R-:W-:Y:S05]  /*cb30*/  RET.REL.NODEC R2 `(_ZN7cutlass13device_kernelINS_4gemm6kernel13GemmUniversalIN4cute5tupleIJiiiiEEENS1_10collective13CollectiveMmaINS1_35MainloopSm100TmaUmmaWarpSpecializedILi5ELi2ELi2ENS5_IJNS4_1CILi4EEENSA_ILi1EEESC_EEEEENS5_IJNSA_ILi256EEESF_NSA_ILi128EEEEEENS_12float_e5m2_tENS5_IJlSC_lEEESI_SJ_NS4_8TiledMMAINS4_8MMA_AtomIJNS4_10MMA_TraitsINS4_25SM100_MMA_F8F6F4_2x1SM_SSEJSI_SI_fSF_SF_NS4_17integral_constantINS4_4UMMA5MajorELSQ_0EEESR_NSO_INSP_7ScaleInELSS_0EEEST_EEEEEENS4_6LayoutINS5_IJSC_SC_SC_EEENS5_IJNSA_ILi0EEESY_SY_EEEEENS5_IJNS4_10UnderscoreES11_S11_EEEEENS4_18SM100_TMA_2SM_LOADENS4_14ComposedLayoutINS4_7SwizzleILi3ELi4ELi3EEENS4_18smem_ptr_flag_bitsILi8EEENSW_INS5_IJNSA_ILi8EEESG_EEENS5_IJSG_SC_EEEEEEEvNS4_8identityENS4_28SM100_TMA_2SM_LOAD_MULTICASTES1E_vS1F_EENS_8epilogue10collective18CollectiveEpilogueINS1I_23Sm100TmaWarpSpecializedILi4ELi2ELi64ELb0ELb0EEEJNS5_IJSG_SF_SG_EEENS5_IJNSW_ISG_SC_EENSW_INSA_ILi64EEESC_EEEEESI_SJ_SI_SJ_NS1I_6fusion15FusionCallbacksIS1M_NS1S_17LinearCombinationISI_fSI_fLNS_15FloatRoundStyleE2EEES1N_S1R_JEEENS4_5SM1004TMEM4LOAD26SM100_TMEM_LOAD_32dp32b64xENS4_13SM90_TMA_LOADENS15_INS16_ILi2ELi4ELi3EEES19_NSW_INS5_IJS1A_S1P_EEENS5_IJS1P_SC_EEEEEEENS4_39AutoVectorizingCopyWithAssumedAlignmentILi128EEENS4_14SM90_TMA_STOREES27_S29_S29_EEEvvEEEEvNT_6ParamsE) ;  /* 0xffffff3402307950 */ /* 0x000fea0003c3ffff */
.L_x_190:
[----:B------:R-:W-:-:S00]  /*cb40*/  BRA `(.L_x_190) ;  /* 0xfffffffc00fc7947 */ /* 0x000fc0000383ffff */
[----:B------:R-:W-:-:S00]  /*cb50*/  NOP ;  /* 0x0000000000007918 */ /* 0x000fc00000000000 */
        /* <DEDUP_REMOVED lines=10> */
.L_x_191:


//--------------------- .nv.global.init           --------------------------
	.section	.nv.global.init,"aw",@progbits
.nv.global.init:
	.type		$str$27,@object
	.size		$str$27,($str$28 - $str$27)
$str$27:
        /*0000*/ 	.byte	0x28, 0x61, 0x64, 0x64, 0x72, 0x65, 0x73, 0x73, 0x20, 0x26, 0x20, 0x6d, 0x61, 0x73, 0x6b, 0x29
        /*0010*/ 	.byte	0x20, 0x3d, 0x3d, 0x20, 0x30, 0x00
	.type		$str$28,@object
	.size		$str$28,($str$26 - $str$28)
$str$28:
        /*0016*/ 	.byte	0x2f, 0x74, 0x6d, 0x70, 0x2f, 0x63, 0x75, 0x74, 0x6c, 0x61, 0x73, 0x73, 0x5f, 0x73, 0x77, 0x65
        /*0026*/ 	.byte	0x65, 0x70, 0x5f, 0x73, 0x72, 0x63, 0x2f, 0x69, 0x6e, 0x63, 0x6c, 0x75, 0x64, 0x65, 0x2f, 0x63
        /*0036*/ 	.byte	0x75, 0x74, 0x65, 0x2f, 0x70, 0x6f, 0x69, 0x6e, 0x74, 0x65, 0x72, 0x5f, 0x66, 0x6c, 0x61, 0x67
        /*0046*/ 	.byte	0x67, 0x65, 0x64, 0x2e, 0x68, 0x70, 0x70, 0x00
	.type		$str$26,@object
	.size		$str$26,($str$25 - $str$26)
$str$26:
        /*004e*/ 	.byte	0x2f, 0x74, 0x6d, 0x70, 0x2f, 0x63, 0x75, 0x74, 0x6c, 0x61, 0x73, 0x73, 0x5f, 0x73, 0x77, 0x65
        /*005e*/ 	.byte	0x65, 0x70, 0x5f, 0x73, 0x72, 0x63, 0x2f, 0x69, 0x6e, 0x63, 0x6c, 0x75, 0x64, 0x65, 0x2f, 0x63
        /*006e*/ 	.byte	0x75, 0x74, 0x65, 0x2f, 0x61, 0x74, 0x6f, 0x6d, 0x2f, 0x63, 0x6f, 0x70, 0x79, 0x5f, 0x74, 0x72
        /*007e*/ 	.byte	0x61, 0x69, 0x74, 0x73, 0x5f, 0x73, 0x6d, 0x31, 0x30, 0x30, 0x2e, 0x68, 0x70, 0x70, 0x00
	.type		$str$25,@object
	.size		$str$25,(__unnamed_1 - $str$25)
$str$25:
        /*008d*/ 	.byte	0x28, 0x28, 0x75, 0x69, 0x6e, 0x74, 0x33, 0x32, 0x5f, 0x74, 0x28, 0x74, 0x68, 0x72, 0x65, 0x61
        /*009d*/ 	.byte	0x64, 0x49, 0x64, 0x78, 0x2e, 0x78, 0x29, 0x20, 0x2f, 0x20, 0x33, 0x32, 0x29, 0x20, 0x25, 0x20
        /*00ad*/ 	.byte	0x34, 0x29, 0x20, 0x3d, 0x3d, 0x20, 0x28, 0x28, 0x28, 0x74, 0x6d, 0x65, 0x6d, 0x5f, 0x61, 0x64
        /*00bd*/ 	.byte	0x64, 0x72, 0x20, 0x3e, 0x3e, 0x20, 0x31, 0x36, 0x29, 0x20, 0x2f, 0x20, 0x33, 0x32, 0x29, 0x20
        /*00cd*/ 	.byte	0x25, 0x20, 0x34, 0x29, 0x00
	.type		__unnamed_1,@object
	.size		__unnamed_1,(__unnamed_2 - __unnamed_1)
__unnamed_1:
        /*00d2*/ 	.byte	0x61, 0x75, 0x74, 0x6f, 0x20, 0x63, 0x75, 0x74, 0x65, 0x3a, 0x3a, 0x61, 0x73, 0x5f, 0x70, 0x6f
        /* <DEDUP_REMOVED lines=24> */
        /*0262*/ 	.byte	0x43, 0x3c, 0x38, 0x31, 0x39, 0x32, 0x3e, 0x3e, 0x3e, 0x3e, 0x5d, 0x00
	.type		__unnamed_2,@object
	.size		__unnamed_2,(__unnamed_3 - __unnamed_2)
__unnamed_2:
        /* <DEDUP_REMOVED lines=26> */
	.type		__unnamed_3,@object
	.size		__unnamed_3,(.L_3 - __unnamed_3)
__unnamed_3:
        /* <DEDUP_REMOVED lines=42> */
        /*06aa*/ 	.byte	0x3e, 0x3e, 0x3e, 0x3e, 0x5d, 0x00
.L_3:


//--------------------- .nv.shared._ZN7cutlass13device_kernelINS_4gemm6kernel13GemmUniversalIN4cute5tupleIJiiiiEEENS1_10collective13CollectiveMmaINS1_35MainloopSm100TmaUmmaWarpSpecializedILi5ELi2ELi2ENS5_IJNS4_1CILi4EEENSA_ILi1EEESC_EEEEENS5_IJNSA_ILi256EEESF_NSA_ILi128EEEEEENS_12float_e5m2_tENS5_IJlSC_lEEESI_SJ_NS4_8TiledMMAINS4_8MMA_AtomIJNS4_10MMA_TraitsINS4_25SM100_MMA_F8F6F4_2x1SM_SSEJSI_SI_fSF_SF_NS4_17integral_constantINS4_4UMMA5MajorELSQ_0EEESR_NSO_INSP_7ScaleInELSS_0EEEST_EEEEEENS4_6LayoutINS5_IJSC_SC_SC_EEENS5_IJNSA_ILi0EEESY_SY_EEEEENS5_IJNS4_10UnderscoreES11_S11_EEEEENS4_18SM100_TMA_2SM_LOADENS4_14ComposedLayoutINS4_7SwizzleILi3ELi4ELi3EEENS4_18smem_ptr_flag_bitsILi8EEENSW_INS5_IJNSA_ILi8EEESG_EEENS5_IJSG_SC_EEEEEEEvNS4_8identityENS4_28SM100_TMA_2SM_LOAD_MULTICASTES1E_vS1F_EENS_8epilogue10collective18CollectiveEpilogueINS1I_23Sm100TmaWarpSpecializedILi4ELi2ELi64ELb0ELb0EEEJNS5_IJSG_SF_SG_EEENS5_IJNSW_ISG_SC_EENSW_INSA_ILi64EEESC_EEEEESI_SJ_SI_SJ_NS1I_6fusion15FusionCallbacksIS1M_NS1S_17LinearCombinationISI_fSI_fLNS_15FloatRoundStyleE2EEES1N_S1R_JEEENS4_5SM1004TMEM4LOAD26SM100_TMEM_LOAD_32dp32b64xENS4_13SM90_TMA_LOADENS15_INS16_ILi2ELi4ELi3EEES19_NSW_INS5_IJS1A_S1P_EEENS5_IJS1P_SC_EEEEEEENS4_39AutoVectorizingCopyWithAssumedAlignmentILi128EEENS4_14SM90_TMA_STOREES27_S29_S29_EEEvvEEEEvNT_6ParamsE --------------------------
	.section	.nv.shared._ZN7cutlass13device_kernelINS_4gemm6kernel13GemmUniversalIN4cute5tupleIJiiiiEEENS1_10collective13CollectiveMmaINS1_35MainloopSm100TmaUmmaWarpSpecializedILi5ELi2ELi2ENS5_IJNS4_1CILi4EEENSA_ILi1EEESC_EEEEENS5_IJNSA_ILi256EEESF_NSA_ILi128EEEEEENS_12float_e5m2_tENS5_IJlSC_lEEESI_SJ_NS4_8TiledMMAINS4_8MMA_AtomIJNS4_10MMA_TraitsINS4_25SM100_MMA_F8F6F4_2x1SM_SSEJSI_SI_fSF_SF_NS4_17integral_constantINS4_4UMMA5MajorELSQ_0EEESR_NSO_INSP_7ScaleInELSS_0EEEST_EEEEEENS4_6LayoutINS5_IJSC_SC_SC_EEENS5_IJNSA_ILi0EEESY_SY_EEEEENS5_IJNS4_10UnderscoreES11_S11_EEEEENS4_18SM100_TMA_2SM_LOADENS4_14ComposedLayoutINS4_7SwizzleILi3ELi4ELi3EEENS4_18smem_ptr_flag_bitsILi8EEENSW_INS5_IJNSA_ILi8EEESG_EEENS5_IJSG_SC_EEEEEEEvNS4_8identityENS4_28SM100_TMA_2SM_LOAD_MULTICASTES1E_vS1F_EENS_8epilogue10collective18CollectiveEpilogueINS1I_23Sm100TmaWarpSpecializedILi4ELi2ELi64ELb0ELb0EEEJNS5_IJSG_SF_SG_EEENS5_IJNSW_ISG_SC_EENSW_INSA_ILi64EEESC_EEEEESI_SJ_SI_SJ_NS1I_6fusion15FusionCallbacksIS1M_NS1S_17LinearCombinationISI_fSI_fLNS_15FloatRoundStyleE2EEES1N_S1R_JEEENS4_5SM1004TMEM4LOAD26SM100_TMEM_LOAD_32dp32b64xENS4_13SM90_TMA_LOADENS15_INS16_ILi2ELi4ELi3EEES19_NSW_INS5_IJS1A_S1P_EEENS5_IJS1P_SC_EEEEEEENS4_39AutoVectorizingCopyWithAssumedAlignmentILi128EEENS4_14SM90_TMA_STOREES27_S29_S29_EEEvvEEEEvNT_6ParamsE,"aw",@nobits
	.sectionflags	@""
	.align	16
	.zero		1024


//--------------------- .nv.shared.reserved.0     --------------------------
	.section	.nv.shared.reserved.0,"aw",@nobits
	.weak		__nv_reservedSMEM_offset_0_alias
	.size		__nv_reservedSMEM_offset_0_alias, 0, 64
	.other		__nv_reservedSMEM_offset_0_alias,@"STO_CUDA_RESERVED_SHARED STV_DEFAULT"
__nv_reservedSMEM_offset_0_alias:
	.zero		0
.nv.shared.reserved.0:
	.zero		64
	.weak		__nv_reservedSMEM_tcgen05_partition
	.type		__nv_reservedSMEM_tcgen05_partition,@object
	.size		__nv_reservedSMEM_tcgen05_partition,(.L_0 - __nv_reservedSMEM_tcgen05_partition)
__nv_reservedSMEM_tcgen05_partition:
	.zero		32
.L_0:


//--------------------- .nv.global                --------------------------
	.section	.nv.global,"aw",@nobits
.nv.global:
	.type		_ZN40_INTERNAL_a79a8e32_4_k_cu_8f99ff1d_225314cute1_E,@object
	.size		_ZN40_INTERNAL_a79a8e32_4_k_cu_8f99ff1d_225314cute1_E,(_ZN40_INTERNAL_a79a8e32_4_k_cu_8f99ff1d_225314cuda3std3__45__cpo6cbeginE - _ZN40_INTERNAL_a79a8e32_4_k_cu_8f99ff1d_225314cute1_E)
_ZN40_INTERNAL_a79a8e32_4_k_cu_8f99ff1d_225314cute1_E:
	.zero		1
	.type		_ZN40_INTERNAL_a79a8e32_4_k_cu_8f99ff1d_225314cuda3std3__45__cpo6cbeginE,@object
	.size		_ZN40_INTERNAL_a79a8e32_4_k_cu_8f99ff1d_225314cuda3std3__45__cpo6cbeginE,(_ZN40_INTERNAL_a79a8e32_4_k_cu_8f99ff1d_225314cuda3std3__48in_placeE - _ZN40_INTERNAL_a79a8e32_4_k_cu_8f99ff1d_225314cuda3std3__45__cpo6cbeginE)
_ZN40_INTERNAL_a79a8e32_4_k_cu_8f99ff1d_225314cuda3std3__45__cpo6cbeginE:
	.zero		1
	.type		_ZN40_INTERNAL_a79a8e32_4_k_cu_8f99ff1d_225314cuda3std3__48in_placeE,@object
	.size		_ZN40_INTERNAL_a79a8e32_4_k_cu_8f99ff1d_225314cuda3std3__48in_placeE,(_ZN40_INTERNAL_a79a8e32_4_k_cu_8f99ff1d_225314cuda3std6ranges3__45__cpo9iter_moveE - _ZN40_INTERNAL_a79a8e32_4_k_cu_8f99ff1d_225314cuda3std3__48in_placeE)
_ZN40_INTERNAL_a79a8e32_4_k_cu_8f99ff1d_225314cuda3std3__48in_placeE:
	.zero		1
	.type		_ZN40_INTERNAL_a79a8e32_4_k_cu_8f99ff1d_225314cuda3std6ranges3__45__cpo9iter_moveE,@object
	.size		_ZN40_INTERNAL_a79a8e32_4_k_cu_8f99ff1d_225314cuda3std6ranges3__45__cpo9iter_moveE,(_ZN40_INTERNAL_a79a8e32_4_k_cu_8f99ff1d_225314cuda3std3__45__cpo5beginE - _ZN40_INTERNAL_a79a8e32_4_k_cu_8f99ff1d_225314cuda3std6ranges3__45__cpo9iter_moveE)
_ZN40_INTERNAL_a79a8e32_4_k_cu_8f99ff1d_225314cuda3std6ranges3__45__cpo9iter_moveE:
	.zero		1
	.type		_ZN40_INTERNAL_a79a8e32_4_k_cu_8f99ff1d_225314cuda3std3__45__cpo5beginE,@object
	.size		_ZN40_INTERNAL_a79a8e32_4_k_cu_8f99ff1d_225314cuda3std3__45__cpo5beginE,(_ZN40_INTERNAL_a79a8e32_4_k_cu_8f99ff1d_225314cuda3std3__442_GLOBAL__N__a79a8e32_4_k_cu_8f99ff1d_225316ignoreE - _ZN40_INTERNAL_a79a8e32_4_k_cu_8f99ff1d_225314cuda3std3__45__cpo5beginE)
_ZN40_INTERNAL_a79a8e32_4_k_cu_8f99ff1d_225314cuda3std3__45__cpo5beginE:
	.zero		1
	.type		_ZN40_INTERNAL_a79a8e32_4_k_cu_8f99ff1d_225314cuda3std3__442_GLOBAL__N__a79a8e32_4_k_cu_8f99ff1d_225316ignoreE,@object
	.size		_ZN40_INTERNAL_a79a8e32_4_k_cu_8f99ff1d_225314cuda3std3__442_GLOBAL__N__a79a8e32_4_k_cu_8f99ff1d_225316ignoreE,(_ZN40_INTERNAL_a79a8e32_4_k_cu_8f99ff1d_225314cute7productE - _ZN40_INTERNAL_a79a8e32_4_k_cu_8f99ff1d_225314cuda3std3__442_GLOBAL__N__a79a8e32_4_k_cu_8f99ff1d_225316ignoreE)
_ZN40_INTERNAL_a79a8e32_4_k_cu_8f99ff1d_225314cuda3std3__442_GLOBAL__N__a79a8e32_4_k_cu_8f99ff1d_225316ignoreE:
	.zero		1
	.type		_ZN40_INTERNAL_a79a8e32_4_k_cu_8f99ff1d_225314cute7productE,@object
	.size		_ZN40_INTERNAL_a79a8e32_4_k_cu_8f99ff1d_225314cute7productE,(_ZN40_INTERNAL_a79a8e32_4_k_cu_8f99ff1d_225314cuda3std3__45__cpo3endE - _ZN40_INTERNAL_a79a8e32_4_k_cu_8f99ff1d_225314cute7productE)
_ZN40_INTERNAL_a79a8e32_4_k_cu_8f99ff1d_225314cute7productE:
	.zero		1
	.type		_ZN40_INTERNAL_a79a8e32_4_k_cu_8f99ff1d_225314cuda3std3__45__cpo3endE,@object
	.size		_ZN40_INTERNAL_a79a8e32_4_k_cu_8f99ff1d_225314cuda3std3__45__cpo3endE,(_ZN40_INTERNAL_a79a8e32_4_k_cu_8f99ff1d_225314cuda3std3__419piecewise_constructE - _ZN40_INTERNAL_a79a8e32_4_k_cu_8f99ff1d_225314cuda3std3__45__cpo3endE)
_ZN40_INTERNAL_a79a8e32_4_k_cu_8f99ff1d_225314cuda3std3__45__cpo3endE:
	.zero		1
	.type		_ZN40_INTERNAL_a79a8e32_4_k_cu_8f99ff1d_225314cuda3std3__419piecewise_constructE,@object
	.size		_ZN40_INTERNAL_a79a8e32_4_k_cu_8f99ff1d_225314cuda3std3__419piecewise_constructE,(_ZN40_INTERNAL_a79a8e32_4_k_cu_8f99ff1d_225314cuda3std3__45__cpo4cendE - _ZN40_INTERNAL_a79a8e32_4_k_cu_8f99ff1d_225314cuda3std3__419piecewise_constructE)
_ZN40_INTERNAL_a79a8e32_4_k_cu_8f99ff1d_225314cuda3std3__419piecewise_constructE:
	.zero		1
	.type		_ZN40_INTERNAL_a79a8e32_4_k_cu_8f99ff1d_225314cuda3std3__45__cpo4cendE,@object
	.size		_ZN40_INTERNAL_a79a8e32_4_k_cu_8f99ff1d_225314cuda3std3__45__cpo4cendE,(_ZN40_INTERNAL_a79a8e32_4_k_cu_8f99ff1d_225314cuda3std6ranges3__45__cpo4swapE - _ZN40_INTERNAL_a79a8e32_4_k_cu_8f99ff1d_225314cuda3std3__45__cpo4cendE)
_ZN40_INTERNAL_a79a8e32_4_k_cu_8f99ff1d_225314cuda3std3__45__cpo4cendE:
	.zero		1
	.type		_ZN40_INTERNAL_a79a8e32_4_k_cu_8f99ff1d_225314cuda3std6ranges3__45__cpo4swapE,@object
	.size		_ZN40_INTERNAL_a79a8e32_4_k_cu_8f99ff1d_225314cuda3std6ranges3__45__cpo4swapE,(.L_11 - _ZN40_INTERNAL_a79a8e32_4_k_cu_8f99ff1d_225314cuda3std6ranges3__45__cpo4swapE)
_ZN40_INTERNAL_a79a8e32_4_k_cu_8f99ff1d_225314cuda3std6ranges3__45__cpo4swapE:
	.zero		1
.L_11:


//--------------------- .nv.constant0._ZN7cutlass13device_kernelINS_4gemm6kernel13GemmUniversalIN4cute5tupleIJiiiiEEENS1_10collective13CollectiveMmaINS1_35MainloopSm100TmaUmmaWarpSpecializedILi5ELi2ELi2ENS5_IJNS4_1CILi4EEENSA_ILi1EEESC_EEEEENS5_IJNSA_ILi256EEESF_NSA_ILi128EEEEEENS_12float_e5m2_tENS5_IJlSC_lEEESI_SJ_NS4_8TiledMMAINS4_8MMA_AtomIJNS4_10MMA_TraitsINS4_25SM100_MMA_F8F6F4_2x1SM_SSEJSI_SI_fSF_SF_NS4_17integral_constantINS4_4UMMA5MajorELSQ_0EEESR_NSO_INSP_7ScaleInELSS_0EEEST_EEEEEENS4_6LayoutINS5_IJSC_SC_SC_EEENS5_IJNSA_ILi0EEESY_SY_EEEEENS5_IJNS4_10UnderscoreES11_S11_EEEEENS4_18SM100_TMA_2SM_LOADENS4_14ComposedLayoutINS4_7SwizzleILi3ELi4ELi3EEENS4_18smem_ptr_flag_bitsILi8EEENSW_INS5_IJNSA_ILi8EEESG_EEENS5_IJSG_SC_EEEEEEEvNS4_8identityENS4_28SM100_TMA_2SM_LOAD_MULTICASTES1E_vS1F_EENS_8epilogue10collective18CollectiveEpilogueINS1I_23Sm100TmaWarpSpecializedILi4ELi2ELi64ELb0ELb0EEEJNS5_IJSG_SF_SG_EEENS5_IJNSW_ISG_SC_EENSW_INSA_ILi64EEESC_EEEEESI_SJ_SI_SJ_NS1I_6fusion15FusionCallbacksIS1M_NS1S_17LinearCombinationISI_fSI_fLNS_15FloatRoundStyleE2EEES1N_S1R_JEEENS4_5SM1004TMEM4LOAD26SM100_TMEM_LOAD_32dp32b64xENS4_13SM90_TMA_LOADENS15_INS16_ILi2ELi4ELi3EEES19_NSW_INS5_IJS1A_S1P_EEENS5_IJS1P_SC_EEEEEEENS4_39AutoVectorizingCopyWithAssumedAlignmentILi128EEENS4_14SM90_TMA_STOREES27_S29_S29_EEEvvEEEEvNT_6ParamsE --------------------------
	.section	.nv.constant0._ZN7cutlass13device_kernelINS_4gemm6kernel13GemmUniversalIN4cute5tupleIJiiiiEEENS1_10collective13CollectiveMmaINS1_35MainloopSm100TmaUmmaWarpSpecializedILi5ELi2ELi2ENS5_IJNS4_1CILi4EEENSA_ILi1EEESC_EEEEENS5_IJNSA_ILi256EEESF_NSA_ILi128EEEEEENS_12float_e5m2_tENS5_IJlSC_lEEESI_SJ_NS4_8TiledMMAINS4_8MMA_AtomIJNS4_10MMA_TraitsINS4_25SM100_MMA_F8F6F4_2x1SM_SSEJSI_SI_fSF_SF_NS4_17integral_constantINS4_4UMMA5MajorELSQ_0EEESR_NSO_INSP_7ScaleInELSS_0EEEST_EEEEEENS4_6LayoutINS5_IJSC_SC_SC_EEENS5_IJNSA_ILi0EEESY_SY_EEEEENS5_IJNS4_10UnderscoreES11_S11_EEEEENS4_18SM100_TMA_2SM_LOADENS4_14ComposedLayoutINS4_7SwizzleILi3ELi4ELi3EEENS4_18smem_ptr_flag_bitsILi8EEENSW_INS5_IJNSA_ILi8EEESG_EEENS5_IJSG_SC_EEEEEEEvNS4_8identityENS4_28SM100_TMA_2SM_LOAD_MULTICASTES1E_vS1F_EENS_8epilogue10collective18CollectiveEpilogueINS1I_23Sm100TmaWarpSpecializedILi4ELi2ELi64ELb0ELb0EEEJNS5_IJSG_SF_SG_EEENS5_IJNSW_ISG_SC_EENSW_INSA_ILi64EEESC_EEEEESI_SJ_SI_SJ_NS1I_6fusion15FusionCallbacksIS1M_NS1S_17LinearCombinationISI_fSI_fLNS_15FloatRoundStyleE2EEES1N_S1R_JEEENS4_5SM1004TMEM4LOAD26SM100_TMEM_LOAD_32dp32b64xENS4_13SM90_TMA_LOADENS15_INS16_ILi2ELi4ELi3EEES19_NSW_INS5_IJS1A_S1P_EEENS5_IJS1P_SC_EEEEEEENS4_39AutoVectorizingCopyWithAssumedAlignmentILi128EEENS4_14SM90_TMA_STOREES27_S29_S29_EEEvvEEEEvNT_6ParamsE,"a",@progbits
	.sectionflags	@""
	.align	4
.nv.constant0._ZN7cutlass13device_kernelINS_4gemm6kernel13GemmUniversalIN4cute5tupleIJiiiiEEENS1_10collective13CollectiveMmaINS1_35MainloopSm100TmaUmmaWarpSpecializedILi5ELi2ELi2ENS5_IJNS4_1CILi4EEENSA_ILi1EEESC_EEEEENS5_IJNSA_ILi256EEESF_NSA_ILi128EEEEEENS_12float_e5m2_tENS5_IJlSC_lEEESI_SJ_NS4_8TiledMMAINS4_8MMA_AtomIJNS4_10MMA_TraitsINS4_25SM100_MMA_F8F6F4_2x1SM_SSEJSI_SI_fSF_SF_NS4_17integral_constantINS4_4UMMA5MajorELSQ_0EEESR_NSO_INSP_7ScaleInELSS_0EEEST_EEEEEENS4_6LayoutINS5_IJSC_SC_SC_EEENS5_IJNSA_ILi0EEESY_SY_EEEEENS5_IJNS4_10UnderscoreES11_S11_EEEEENS4_18SM100_TMA_2SM_LOADENS4_14ComposedLayoutINS4_7SwizzleILi3ELi4ELi3EEENS4_18smem_ptr_flag_bitsILi8EEENSW_INS5_IJNSA_ILi8EEESG_EEENS5_IJSG_SC_EEEEEEEvNS4_8identityENS4_28SM100_TMA_2SM_LOAD_MULTICASTES1E_vS1F_EENS_8epilogue10collective18CollectiveEpilogueINS1I_23Sm100TmaWarpSpecializedILi4ELi2ELi64ELb0ELb0EEEJNS5_IJSG_SF_SG_EEENS5_IJNSW_ISG_SC_EENSW_INSA_ILi64EEESC_EEEEESI_SJ_SI_SJ_NS1I_6fusion15FusionCallbacksIS1M_NS1S_17LinearCombinationISI_fSI_fLNS_15FloatRoundStyleE2EEES1N_S1R_JEEENS4_5SM1004TMEM4LOAD26SM100_TMEM_LOAD_32dp32b64xENS4_13SM90_TMA_LOADENS15_INS16_ILi2ELi4ELi3EEES19_NSW_INS5_IJS1A_S1P_EEENS5_IJS1P_SC_EEEEEEENS4_39AutoVectorizingCopyWithAssumedAlignmentILi128EEENS4_14SM90_TMA_STOREES27_S29_S29_EEEvvEEEEvNT_6ParamsE:
	.zero		2944


//--------------------- SYMBOLS --------------------------

	.type		.nv.reservedSmem.offset0,@object
	.size		.nv.reservedSmem.offset0,0x4
	.type		.nv.reservedSmem.cap,@object
	.size		.nv.reservedSmem.cap,0x4
	.type		__assertfail,@function
